//
// Generated by NVIDIA NVVM Compiler
//
// Compiler Build ID: CL-36424714
// Cuda compilation tools, release 13.0, V13.0.88
// Based on NVVM 20.0.0
//

.version 9.0
.target sm_100
.address_size 64

	// .globl	_Z17fused_relu_0_cudaPKfS0_S0_Pfii

.visible .entry _Z17fused_relu_0_cudaPKfS0_S0_Pfii(
	.param .u64 .ptr .align 1 _Z17fused_relu_0_cudaPKfS0_S0_Pfii_param_0,
	.param .u64 .ptr .align 1 _Z17fused_relu_0_cudaPKfS0_S0_Pfii_param_1,
	.param .u64 .ptr .align 1 _Z17fused_relu_0_cudaPKfS0_S0_Pfii_param_2,
	.param .u64 .ptr .align 1 _Z17fused_relu_0_cudaPKfS0_S0_Pfii_param_3,
	.param .u32 _Z17fused_relu_0_cudaPKfS0_S0_Pfii_param_4,
	.param .u32 _Z17fused_relu_0_cudaPKfS0_S0_Pfii_param_5
)
{
	.reg .pred 	%p<11>;
	.reg .b32 	%r<38>;
	.reg .b32 	%f<111>;
	.reg .b64 	%rd<35>;

	ld.param.u64 	%rd12, [_Z17fused_relu_0_cudaPKfS0_S0_Pfii_param_0];
	ld.param.u64 	%rd13, [_Z17fused_relu_0_cudaPKfS0_S0_Pfii_param_1];
	ld.param.u64 	%rd10, [_Z17fused_relu_0_cudaPKfS0_S0_Pfii_param_2];
	ld.param.u64 	%rd11, [_Z17fused_relu_0_cudaPKfS0_S0_Pfii_param_3];
	ld.param.u32 	%r24, [_Z17fused_relu_0_cudaPKfS0_S0_Pfii_param_4];
	ld.param.u32 	%r23, [_Z17fused_relu_0_cudaPKfS0_S0_Pfii_param_5];
	cvta.to.global.u64 	%rd1, %rd13;
	cvta.to.global.u64 	%rd2, %rd12;
	mov.u32 	%r25, %ctaid.x;
	mov.u32 	%r26, %ntid.x;
	mov.u32 	%r27, %tid.x;
	mad.lo.s32 	%r1, %r25, %r26, %r27;
	setp.ge.s32 	%p1, %r1, %r24;
	@%p1 bra 	$L__BB0_15;
	cvta.to.global.u64 	%rd14, %rd10;
	mul.wide.s32 	%rd15, %r1, 4;
	add.s64 	%rd16, %rd14, %rd15;
	ld.global.f32 	%f110, [%rd16];
	setp.lt.s32 	%p2, %r23, 1;
	@%p2 bra 	$L__BB0_14;
	mul.lo.s32 	%r2, %r23, %r1;
	and.b32  	%r3, %r23, 15;
	setp.lt.u32 	%p3, %r23, 16;
	mov.b32 	%r34, 0;
	@%p3 bra 	$L__BB0_5;
	and.b32  	%r34, %r23, 2147483632;
	neg.s32 	%r32, %r34;
	add.s64 	%rd3, %rd2, 32;
	add.s64 	%rd33, %rd1, 32;
	mov.u32 	%r31, %r2;
$L__BB0_4:
	.pragma "nounroll";
	mul.wide.s32 	%rd17, %r31, 4;
	add.s64 	%rd18, %rd3, %rd17;
	ld.global.f32 	%f16, [%rd18+-32];
	ld.global.f32 	%f17, [%rd33+-32];
	fma.rn.f32 	%f18, %f16, %f17, %f110;
	ld.global.f32 	%f19, [%rd18+-28];
	ld.global.f32 	%f20, [%rd33+-28];
	fma.rn.f32 	%f21, %f19, %f20, %f18;
	ld.global.f32 	%f22, [%rd18+-24];
	ld.global.f32 	%f23, [%rd33+-24];
	fma.rn.f32 	%f24, %f22, %f23, %f21;
	ld.global.f32 	%f25, [%rd18+-20];
	ld.global.f32 	%f26, [%rd33+-20];
	fma.rn.f32 	%f27, %f25, %f26, %f24;
	ld.global.f32 	%f28, [%rd18+-16];
	ld.global.f32 	%f29, [%rd33+-16];
	fma.rn.f32 	%f30, %f28, %f29, %f27;
	ld.global.f32 	%f31, [%rd18+-12];
	ld.global.f32 	%f32, [%rd33+-12];
	fma.rn.f32 	%f33, %f31, %f32, %f30;
	ld.global.f32 	%f34, [%rd18+-8];
	ld.global.f32 	%f35, [%rd33+-8];
	fma.rn.f32 	%f36, %f34, %f35, %f33;
	ld.global.f32 	%f37, [%rd18+-4];
	ld.global.f32 	%f38, [%rd33+-4];
	fma.rn.f32 	%f39, %f37, %f38, %f36;
	ld.global.f32 	%f40, [%rd18];
	ld.global.f32 	%f41, [%rd33];
	fma.rn.f32 	%f42, %f40, %f41, %f39;
	ld.global.f32 	%f43, [%rd18+4];
	ld.global.f32 	%f44, [%rd33+4];
	fma.rn.f32 	%f45, %f43, %f44, %f42;
	ld.global.f32 	%f46, [%rd18+8];
	ld.global.f32 	%f47, [%rd33+8];
	fma.rn.f32 	%f48, %f46, %f47, %f45;
	ld.global.f32 	%f49, [%rd18+12];
	ld.global.f32 	%f50, [%rd33+12];
	fma.rn.f32 	%f51, %f49, %f50, %f48;
	ld.global.f32 	%f52, [%rd18+16];
	ld.global.f32 	%f53, [%rd33+16];
	fma.rn.f32 	%f54, %f52, %f53, %f51;
	ld.global.f32 	%f55, [%rd18+20];
	ld.global.f32 	%f56, [%rd33+20];
	fma.rn.f32 	%f57, %f55, %f56, %f54;
	ld.global.f32 	%f58, [%rd18+24];
	ld.global.f32 	%f59, [%rd33+24];
	fma.rn.f32 	%f60, %f58, %f59, %f57;
	ld.global.f32 	%f61, [%rd18+28];
	ld.global.f32 	%f62, [%rd33+28];
	fma.rn.f32 	%f110, %f61, %f62, %f60;
	add.s32 	%r32, %r32, 16;
	add.s32 	%r31, %r31, 16;
	add.s64 	%rd33, %rd33, 64;
	setp.ne.s32 	%p4, %r32, 0;
	@%p4 bra 	$L__BB0_4;
$L__BB0_5:
	setp.eq.s32 	%p5, %r3, 0;
	@%p5 bra 	$L__BB0_14;
	and.b32  	%r11, %r23, 7;
	setp.lt.u32 	%p6, %r3, 8;
	@%p6 bra 	$L__BB0_8;
	add.s32 	%r29, %r34, %r2;
	mul.wide.s32 	%rd19, %r29, 4;
	add.s64 	%rd20, %rd2, %rd19;
	ld.global.f32 	%f64, [%rd20];
	mul.wide.u32 	%rd21, %r34, 4;
	add.s64 	%rd22, %rd1, %rd21;
	ld.global.f32 	%f65, [%rd22];
	fma.rn.f32 	%f66, %f64, %f65, %f110;
	ld.global.f32 	%f67, [%rd20+4];
	ld.global.f32 	%f68, [%rd22+4];
	fma.rn.f32 	%f69, %f67, %f68, %f66;
	ld.global.f32 	%f70, [%rd20+8];
	ld.global.f32 	%f71, [%rd22+8];
	fma.rn.f32 	%f72, %f70, %f71, %f69;
	ld.global.f32 	%f73, [%rd20+12];
	ld.global.f32 	%f74, [%rd22+12];
	fma.rn.f32 	%f75, %f73, %f74, %f72;
	ld.global.f32 	%f76, [%rd20+16];
	ld.global.f32 	%f77, [%rd22+16];
	fma.rn.f32 	%f78, %f76, %f77, %f75;
	ld.global.f32 	%f79, [%rd20+20];
	ld.global.f32 	%f80, [%rd22+20];
	fma.rn.f32 	%f81, %f79, %f80, %f78;
	ld.global.f32 	%f82, [%rd20+24];
	ld.global.f32 	%f83, [%rd22+24];
	fma.rn.f32 	%f84, %f82, %f83, %f81;
	ld.global.f32 	%f85, [%rd20+28];
	ld.global.f32 	%f86, [%rd22+28];
	fma.rn.f32 	%f110, %f85, %f86, %f84;
	add.s32 	%r34, %r34, 8;
$L__BB0_8:
	setp.eq.s32 	%p7, %r11, 0;
	@%p7 bra 	$L__BB0_14;
	and.b32  	%r14, %r23, 3;
	setp.lt.u32 	%p8, %r11, 4;
	@%p8 bra 	$L__BB0_11;
	add.s32 	%r30, %r34, %r2;
	mul.wide.s32 	%rd23, %r30, 4;
	add.s64 	%rd24, %rd2, %rd23;
	ld.global.f32 	%f88, [%rd24];
	mul.wide.u32 	%rd25, %r34, 4;
	add.s64 	%rd26, %rd1, %rd25;
	ld.global.f32 	%f89, [%rd26];
	fma.rn.f32 	%f90, %f88, %f89, %f110;
	ld.global.f32 	%f91, [%rd24+4];
	ld.global.f32 	%f92, [%rd26+4];
	fma.rn.f32 	%f93, %f91, %f92, %f90;
	ld.global.f32 	%f94, [%rd24+8];
	ld.global.f32 	%f95, [%rd26+8];
	fma.rn.f32 	%f96, %f94, %f95, %f93;
	ld.global.f32 	%f97, [%rd24+12];
	ld.global.f32 	%f98, [%rd26+12];
	fma.rn.f32 	%f110, %f97, %f98, %f96;
	add.s32 	%r34, %r34, 4;
$L__BB0_11:
	setp.eq.s32 	%p9, %r14, 0;
	@%p9 bra 	$L__BB0_14;
	mul.wide.u32 	%rd27, %r34, 4;
	add.s64 	%rd34, %rd1, %rd27;
	add.s32 	%r37, %r34, %r2;
	neg.s32 	%r36, %r14;
$L__BB0_13:
	.pragma "nounroll";
	mul.wide.s32 	%rd28, %r37, 4;
	add.s64 	%rd29, %rd2, %rd28;
	ld.global.f32 	%f99, [%rd29];
	ld.global.f32 	%f100, [%rd34];
	fma.rn.f32 	%f110, %f99, %f100, %f110;
	add.s64 	%rd34, %rd34, 4;
	add.s32 	%r37, %r37, 1;
	add.s32 	%r36, %r36, 1;
	setp.ne.s32 	%p10, %r36, 0;
	@%p10 bra 	$L__BB0_13;
$L__BB0_14:
	max.f32 	%f101, %f110, 0f00000000;
	cvta.to.global.u64 	%rd30, %rd11;
	add.s64 	%rd32, %rd30, %rd15;
	st.global.f32 	[%rd32], %f101;
$L__BB0_15:
	ret;

}
	// .globl	_Z12addmm_1_cudaPKfS0_S0_Pfii
.visible .entry _Z12addmm_1_cudaPKfS0_S0_Pfii(
	.param .u64 .ptr .align 1 _Z12addmm_1_cudaPKfS0_S0_Pfii_param_0,
	.param .u64 .ptr .align 1 _Z12addmm_1_cudaPKfS0_S0_Pfii_param_1,
	.param .u64 .ptr .align 1 _Z12addmm_1_cudaPKfS0_S0_Pfii_param_2,
	.param .u64 .ptr .align 1 _Z12addmm_1_cudaPKfS0_S0_Pfii_param_3,
	.param .u32 _Z12addmm_1_cudaPKfS0_S0_Pfii_param_4,
	.param .u32 _Z12addmm_1_cudaPKfS0_S0_Pfii_param_5
)
{
	.reg .pred 	%p<11>;
	.reg .b32 	%r<38>;
	.reg .b32 	%f<110>;
	.reg .b64 	%rd<35>;

	ld.param.u64 	%rd12, [_Z12addmm_1_cudaPKfS0_S0_Pfii_param_0];
	ld.param.u64 	%rd13, [_Z12addmm_1_cudaPKfS0_S0_Pfii_param_1];
	ld.param.u64 	%rd10, [_Z12addmm_1_cudaPKfS0_S0_Pfii_param_2];
	ld.param.u64 	%rd11, [_Z12addmm_1_cudaPKfS0_S0_Pfii_param_3];
	ld.param.u32 	%r24, [_Z12addmm_1_cudaPKfS0_S0_Pfii_param_4];
	ld.param.u32 	%r23, [_Z12addmm_1_cudaPKfS0_S0_Pfii_param_5];
	cvta.to.global.u64 	%rd1, %rd13;
	cvta.to.global.u64 	%rd2, %rd12;
	mov.u32 	%r25, %ctaid.x;
	mov.u32 	%r26, %ntid.x;
	mov.u32 	%r27, %tid.x;
	mad.lo.s32 	%r1, %r25, %r26, %r27;
	setp.ge.s32 	%p1, %r1, %r24;
	@%p1 bra 	$L__BB1_15;
	cvta.to.global.u64 	%rd14, %rd10;
	mul.wide.s32 	%rd15, %r1, 4;
	add.s64 	%rd16, %rd14, %rd15;
	ld.global.f32 	%f109, [%rd16];
	setp.lt.s32 	%p2, %r23, 1;
	@%p2 bra 	$L__BB1_14;
	mul.lo.s32 	%r2, %r23, %r1;
	and.b32  	%r3, %r23, 15;
	setp.lt.u32 	%p3, %r23, 16;
	mov.b32 	%r34, 0;
	@%p3 bra 	$L__BB1_5;
	and.b32  	%r34, %r23, 2147483632;
	neg.s32 	%r32, %r34;
	add.s64 	%rd3, %rd2, 32;
	add.s64 	%rd33, %rd1, 32;
	mov.u32 	%r31, %r2;
$L__BB1_4:
	.pragma "nounroll";
	mul.wide.s32 	%rd17, %r31, 4;
	add.s64 	%rd18, %rd3, %rd17;
	ld.global.f32 	%f16, [%rd18+-32];
	ld.global.f32 	%f17, [%rd33+-32];
	fma.rn.f32 	%f18, %f16, %f17, %f109;
	ld.global.f32 	%f19, [%rd18+-28];
	ld.global.f32 	%f20, [%rd33+-28];
	fma.rn.f32 	%f21, %f19, %f20, %f18;
	ld.global.f32 	%f22, [%rd18+-24];
	ld.global.f32 	%f23, [%rd33+-24];
	fma.rn.f32 	%f24, %f22, %f23, %f21;
	ld.global.f32 	%f25, [%rd18+-20];
	ld.global.f32 	%f26, [%rd33+-20];
	fma.rn.f32 	%f27, %f25, %f26, %f24;
	ld.global.f32 	%f28, [%rd18+-16];
	ld.global.f32 	%f29, [%rd33+-16];
	fma.rn.f32 	%f30, %f28, %f29, %f27;
	ld.global.f32 	%f31, [%rd18+-12];
	ld.global.f32 	%f32, [%rd33+-12];
	fma.rn.f32 	%f33, %f31, %f32, %f30;
	ld.global.f32 	%f34, [%rd18+-8];
	ld.global.f32 	%f35, [%rd33+-8];
	fma.rn.f32 	%f36, %f34, %f35, %f33;
	ld.global.f32 	%f37, [%rd18+-4];
	ld.global.f32 	%f38, [%rd33+-4];
	fma.rn.f32 	%f39, %f37, %f38, %f36;
	ld.global.f32 	%f40, [%rd18];
	ld.global.f32 	%f41, [%rd33];
	fma.rn.f32 	%f42, %f40, %f41, %f39;
	ld.global.f32 	%f43, [%rd18+4];
	ld.global.f32 	%f44, [%rd33+4];
	fma.rn.f32 	%f45, %f43, %f44, %f42;
	ld.global.f32 	%f46, [%rd18+8];
	ld.global.f32 	%f47, [%rd33+8];
	fma.rn.f32 	%f48, %f46, %f47, %f45;
	ld.global.f32 	%f49, [%rd18+12];
	ld.global.f32 	%f50, [%rd33+12];
	fma.rn.f32 	%f51, %f49, %f50, %f48;
	ld.global.f32 	%f52, [%rd18+16];
	ld.global.f32 	%f53, [%rd33+16];
	fma.rn.f32 	%f54, %f52, %f53, %f51;
	ld.global.f32 	%f55, [%rd18+20];
	ld.global.f32 	%f56, [%rd33+20];
	fma.rn.f32 	%f57, %f55, %f56, %f54;
	ld.global.f32 	%f58, [%rd18+24];
	ld.global.f32 	%f59, [%rd33+24];
	fma.rn.f32 	%f60, %f58, %f59, %f57;
	ld.global.f32 	%f61, [%rd18+28];
	ld.global.f32 	%f62, [%rd33+28];
	fma.rn.f32 	%f109, %f61, %f62, %f60;
	add.s32 	%r32, %r32, 16;
	add.s32 	%r31, %r31, 16;
	add.s64 	%rd33, %rd33, 64;
	setp.ne.s32 	%p4, %r32, 0;
	@%p4 bra 	$L__BB1_4;
$L__BB1_5:
	setp.eq.s32 	%p5, %r3, 0;
	@%p5 bra 	$L__BB1_14;
	and.b32  	%r11, %r23, 7;
	setp.lt.u32 	%p6, %r3, 8;
	@%p6 bra 	$L__BB1_8;
	add.s32 	%r29, %r34, %r2;
	mul.wide.s32 	%rd19, %r29, 4;
	add.s64 	%rd20, %rd2, %rd19;
	ld.global.f32 	%f64, [%rd20];
	mul.wide.u32 	%rd21, %r34, 4;
	add.s64 	%rd22, %rd1, %rd21;
	ld.global.f32 	%f65, [%rd22];
	fma.rn.f32 	%f66, %f64, %f65, %f109;
	ld.global.f32 	%f67, [%rd20+4];
	ld.global.f32 	%f68, [%rd22+4];
	fma.rn.f32 	%f69, %f67, %f68, %f66;
	ld.global.f32 	%f70, [%rd20+8];
	ld.global.f32 	%f71, [%rd22+8];
	fma.rn.f32 	%f72, %f70, %f71, %f69;
	ld.global.f32 	%f73, [%rd20+12];
	ld.global.f32 	%f74, [%rd22+12];
	fma.rn.f32 	%f75, %f73, %f74, %f72;
	ld.global.f32 	%f76, [%rd20+16];
	ld.global.f32 	%f77, [%rd22+16];
	fma.rn.f32 	%f78, %f76, %f77, %f75;
	ld.global.f32 	%f79, [%rd20+20];
	ld.global.f32 	%f80, [%rd22+20];
	fma.rn.f32 	%f81, %f79, %f80, %f78;
	ld.global.f32 	%f82, [%rd20+24];
	ld.global.f32 	%f83, [%rd22+24];
	fma.rn.f32 	%f84, %f82, %f83, %f81;
	ld.global.f32 	%f85, [%rd20+28];
	ld.global.f32 	%f86, [%rd22+28];
	fma.rn.f32 	%f109, %f85, %f86, %f84;
	add.s32 	%r34, %r34, 8;
$L__BB1_8:
	setp.eq.s32 	%p7, %r11, 0;
	@%p7 bra 	$L__BB1_14;
	and.b32  	%r14, %r23, 3;
	setp.lt.u32 	%p8, %r11, 4;
	@%p8 bra 	$L__BB1_11;
	add.s32 	%r30, %r34, %r2;
	mul.wide.s32 	%rd23, %r30, 4;
	add.s64 	%rd24, %rd2, %rd23;
	ld.global.f32 	%f88, [%rd24];
	mul.wide.u32 	%rd25, %r34, 4;
	add.s64 	%rd26, %rd1, %rd25;
	ld.global.f32 	%f89, [%rd26];
	fma.rn.f32 	%f90, %f88, %f89, %f109;
	ld.global.f32 	%f91, [%rd24+4];
	ld.global.f32 	%f92, [%rd26+4];
	fma.rn.f32 	%f93, %f91, %f92, %f90;
	ld.global.f32 	%f94, [%rd24+8];
	ld.global.f32 	%f95, [%rd26+8];
	fma.rn.f32 	%f96, %f94, %f95, %f93;
	ld.global.f32 	%f97, [%rd24+12];
	ld.global.f32 	%f98, [%rd26+12];
	fma.rn.f32 	%f109, %f97, %f98, %f96;
	add.s32 	%r34, %r34, 4;
$L__BB1_11:
	setp.eq.s32 	%p9, %r14, 0;
	@%p9 bra 	$L__BB1_14;
	mul.wide.u32 	%rd27, %r34, 4;
	add.s64 	%rd34, %rd1, %rd27;
	add.s32 	%r37, %r34, %r2;
	neg.s32 	%r36, %r14;
$L__BB1_13:
	.pragma "nounroll";
	mul.wide.s32 	%rd28, %r37, 4;
	add.s64 	%rd29, %rd2, %rd28;
	ld.global.f32 	%f99, [%rd29];
	ld.global.f32 	%f100, [%rd34];
	fma.rn.f32 	%f109, %f99, %f100, %f109;
	add.s64 	%rd34, %rd34, 4;
	add.s32 	%r37, %r37, 1;
	add.s32 	%r36, %r36, 1;
	setp.ne.s32 	%p10, %r36, 0;
	@%p10 bra 	$L__BB1_13;
$L__BB1_14:
	cvta.to.global.u64 	%rd30, %rd11;
	add.s64 	%rd32, %rd30, %rd15;
	st.global.f32 	[%rd32], %f109;
$L__BB1_15:
	ret;

}
	// .globl	_Z14softmax_2_cudaPfS_i
.visible .entry _Z14softmax_2_cudaPfS_i(
	.param .u64 .ptr .align 1 _Z14softmax_2_cudaPfS_i_param_0,
	.param .u64 .ptr .align 1 _Z14softmax_2_cudaPfS_i_param_1,
	.param .u32 _Z14softmax_2_cudaPfS_i_param_2
)
{
	.reg .pred 	%p<20>;
	.reg .b32 	%r<83>;
	.reg .b32 	%f<306>;
	.reg .b64 	%rd<31>;

	ld.param.u64 	%rd12, [_Z14softmax_2_cudaPfS_i_param_0];
	ld.param.u64 	%rd11, [_Z14softmax_2_cudaPfS_i_param_1];
	ld.param.u32 	%r31, [_Z14softmax_2_cudaPfS_i_param_2];
	cvta.to.global.u64 	%rd1, %rd12;
	mov.u32 	%r32, %tid.x;
	mov.u32 	%r33, %ctaid.x;
	mov.u32 	%r34, %ntid.x;
	mad.lo.s32 	%r1, %r33, %r34, %r32;
	setp.ge.s32 	%p1, %r1, %r31;
	@%p1 bra 	$L__BB2_28;
	ld.global.f32 	%f296, [%rd1];
	setp.lt.s32 	%p2, %r31, 2;
	@%p2 bra 	$L__BB2_15;
	add.s32 	%r2, %r31, -1;
	add.s32 	%r36, %r31, -2;
	and.b32  	%r3, %r2, 15;
	setp.lt.u32 	%p3, %r36, 15;
	mov.b32 	%r74, 1;
	@%p3 bra 	$L__BB2_6;
	and.b32  	%r38, %r2, -16;
	neg.s32 	%r78, %r38;
	add.s64 	%rd29, %rd1, 32;
	mov.b32 	%r77, 0;
$L__BB2_4:
	.pragma "nounroll";
	ld.global.f32 	%f28, [%rd29+-28];
	max.f32 	%f29, %f296, %f28;
	ld.global.f32 	%f30, [%rd29+-24];
	max.f32 	%f31, %f29, %f30;
	ld.global.f32 	%f32, [%rd29+-20];
	max.f32 	%f33, %f31, %f32;
	ld.global.f32 	%f34, [%rd29+-16];
	max.f32 	%f35, %f33, %f34;
	ld.global.f32 	%f36, [%rd29+-12];
	max.f32 	%f37, %f35, %f36;
	ld.global.f32 	%f38, [%rd29+-8];
	max.f32 	%f39, %f37, %f38;
	ld.global.f32 	%f40, [%rd29+-4];
	max.f32 	%f41, %f39, %f40;
	ld.global.f32 	%f42, [%rd29];
	max.f32 	%f43, %f41, %f42;
	ld.global.f32 	%f44, [%rd29+4];
	max.f32 	%f45, %f43, %f44;
	ld.global.f32 	%f46, [%rd29+8];
	max.f32 	%f47, %f45, %f46;
	ld.global.f32 	%f48, [%rd29+12];
	max.f32 	%f49, %f47, %f48;
	ld.global.f32 	%f50, [%rd29+16];
	max.f32 	%f51, %f49, %f50;
	ld.global.f32 	%f52, [%rd29+20];
	max.f32 	%f53, %f51, %f52;
	ld.global.f32 	%f54, [%rd29+24];
	max.f32 	%f55, %f53, %f54;
	ld.global.f32 	%f56, [%rd29+28];
	max.f32 	%f57, %f55, %f56;
	ld.global.f32 	%f58, [%rd29+32];
	max.f32 	%f296, %f57, %f58;
	add.s32 	%r78, %r78, 16;
	add.s32 	%r77, %r77, 16;
	add.s64 	%rd29, %rd29, 64;
	setp.eq.s32 	%p4, %r78, 0;
	@%p4 bra 	$L__BB2_5;
	bra.uni 	$L__BB2_4;
$L__BB2_5:
	add.s32 	%r74, %r77, 1;
$L__BB2_6:
	setp.eq.s32 	%p5, %r3, 0;
	@%p5 bra 	$L__BB2_15;
	and.b32  	%r7, %r2, 7;
	setp.lt.u32 	%p6, %r3, 8;
	@%p6 bra 	$L__BB2_9;
	mul.wide.u32 	%rd13, %r74, 4;
	add.s64 	%rd14, %rd1, %rd13;
	ld.global.f32 	%f60, [%rd14];
	max.f32 	%f61, %f296, %f60;
	ld.global.f32 	%f62, [%rd14+4];
	max.f32 	%f63, %f61, %f62;
	ld.global.f32 	%f64, [%rd14+8];
	max.f32 	%f65, %f63, %f64;
	ld.global.f32 	%f66, [%rd14+12];
	max.f32 	%f67, %f65, %f66;
	ld.global.f32 	%f68, [%rd14+16];
	max.f32 	%f69, %f67, %f68;
	ld.global.f32 	%f70, [%rd14+20];
	max.f32 	%f71, %f69, %f70;
	ld.global.f32 	%f72, [%rd14+24];
	max.f32 	%f73, %f71, %f72;
	ld.global.f32 	%f74, [%rd14+28];
	max.f32 	%f296, %f73, %f74;
	add.s32 	%r74, %r74, 8;
$L__BB2_9:
	setp.eq.s32 	%p7, %r7, 0;
	@%p7 bra 	$L__BB2_15;
	and.b32  	%r10, %r2, 3;
	setp.lt.u32 	%p8, %r7, 4;
	@%p8 bra 	$L__BB2_12;
	mul.wide.u32 	%rd15, %r74, 4;
	add.s64 	%rd16, %rd1, %rd15;
	ld.global.f32 	%f76, [%rd16];
	max.f32 	%f77, %f296, %f76;
	ld.global.f32 	%f78, [%rd16+4];
	max.f32 	%f79, %f77, %f78;
	ld.global.f32 	%f80, [%rd16+8];
	max.f32 	%f81, %f79, %f80;
	ld.global.f32 	%f82, [%rd16+12];
	max.f32 	%f296, %f81, %f82;
	add.s32 	%r74, %r74, 4;
$L__BB2_12:
	setp.eq.s32 	%p9, %r10, 0;
	@%p9 bra 	$L__BB2_15;
	mul.wide.u32 	%rd17, %r74, 4;
	add.s64 	%rd28, %rd1, %rd17;
	neg.s32 	%r76, %r10;
$L__BB2_14:
	.pragma "nounroll";
	ld.global.f32 	%f83, [%rd28];
	max.f32 	%f296, %f296, %f83;
	add.s64 	%rd28, %rd28, 4;
	add.s32 	%r76, %r76, 1;
	setp.ne.s32 	%p10, %r76, 0;
	@%p10 bra 	$L__BB2_14;
$L__BB2_15:
	setp.lt.s32 	%p11, %r31, 1;
	mov.f32 	%f305, 0f00000000;
	@%p11 bra 	$L__BB2_27;
	and.b32  	%r16, %r31, 7;
	setp.lt.u32 	%p12, %r31, 8;
	mov.f32 	%f305, 0f00000000;
	mov.b32 	%r80, 0;
	@%p12 bra 	$L__BB2_19;
	and.b32  	%r80, %r31, 2147483640;
	neg.s32 	%r79, %r80;
	add.s64 	%rd30, %rd1, 16;
	mov.f32 	%f305, 0f00000000;
$L__BB2_18:
	.pragma "nounroll";
	ld.global.f32 	%f88, [%rd30+-16];
	sub.f32 	%f89, %f88, %f296;
	fma.rn.f32 	%f90, %f89, 0f3BBB989D, 0f3F000000;
	cvt.sat.f32.f32 	%f91, %f90;
	mov.f32 	%f92, 0f4B400001;
	mov.f32 	%f93, 0f437C0000;
	fma.rm.f32 	%f94, %f91, %f93, %f92;
	add.f32 	%f95, %f94, 0fCB40007F;
	neg.f32 	%f96, %f95;
	fma.rn.f32 	%f97, %f89, 0f3FB8AA3B, %f96;
	fma.rn.f32 	%f98, %f89, 0f32A57060, %f97;
	mov.b32 	%r40, %f94;
	shl.b32 	%r41, %r40, 23;
	mov.b32 	%f99, %r41;
	ex2.approx.ftz.f32 	%f100, %f98;
	fma.rn.f32 	%f101, %f100, %f99, %f305;
	ld.global.f32 	%f102, [%rd30+-12];
	sub.f32 	%f103, %f102, %f296;
	fma.rn.f32 	%f104, %f103, 0f3BBB989D, 0f3F000000;
	cvt.sat.f32.f32 	%f105, %f104;
	fma.rm.f32 	%f106, %f105, %f93, %f92;
	add.f32 	%f107, %f106, 0fCB40007F;
	neg.f32 	%f108, %f107;
	fma.rn.f32 	%f109, %f103, 0f3FB8AA3B, %f108;
	fma.rn.f32 	%f110, %f103, 0f32A57060, %f109;
	mov.b32 	%r42, %f106;
	shl.b32 	%r43, %r42, 23;
	mov.b32 	%f111, %r43;
	ex2.approx.ftz.f32 	%f112, %f110;
	fma.rn.f32 	%f113, %f112, %f111, %f101;
	ld.global.f32 	%f114, [%rd30+-8];
	sub.f32 	%f115, %f114, %f296;
	fma.rn.f32 	%f116, %f115, 0f3BBB989D, 0f3F000000;
	cvt.sat.f32.f32 	%f117, %f116;
	fma.rm.f32 	%f118, %f117, %f93, %f92;
	add.f32 	%f119, %f118, 0fCB40007F;
	neg.f32 	%f120, %f119;
	fma.rn.f32 	%f121, %f115, 0f3FB8AA3B, %f120;
	fma.rn.f32 	%f122, %f115, 0f32A57060, %f121;
	mov.b32 	%r44, %f118;
	shl.b32 	%r45, %r44, 23;
	mov.b32 	%f123, %r45;
	ex2.approx.ftz.f32 	%f124, %f122;
	fma.rn.f32 	%f125, %f124, %f123, %f113;
	ld.global.f32 	%f126, [%rd30+-4];
	sub.f32 	%f127, %f126, %f296;
	fma.rn.f32 	%f128, %f127, 0f3BBB989D, 0f3F000000;
	cvt.sat.f32.f32 	%f129, %f128;
	fma.rm.f32 	%f130, %f129, %f93, %f92;
	add.f32 	%f131, %f130, 0fCB40007F;
	neg.f32 	%f132, %f131;
	fma.rn.f32 	%f133, %f127, 0f3FB8AA3B, %f132;
	fma.rn.f32 	%f134, %f127, 0f32A57060, %f133;
	mov.b32 	%r46, %f130;
	shl.b32 	%r47, %r46, 23;
	mov.b32 	%f135, %r47;
	ex2.approx.ftz.f32 	%f136, %f134;
	fma.rn.f32 	%f137, %f136, %f135, %f125;
	ld.global.f32 	%f138, [%rd30];
	sub.f32 	%f139, %f138, %f296;
	fma.rn.f32 	%f140, %f139, 0f3BBB989D, 0f3F000000;
	cvt.sat.f32.f32 	%f141, %f140;
	fma.rm.f32 	%f142, %f141, %f93, %f92;
	add.f32 	%f143, %f142, 0fCB40007F;
	neg.f32 	%f144, %f143;
	fma.rn.f32 	%f145, %f139, 0f3FB8AA3B, %f144;
	fma.rn.f32 	%f146, %f139, 0f32A57060, %f145;
	mov.b32 	%r48, %f142;
	shl.b32 	%r49, %r48, 23;
	mov.b32 	%f147, %r49;
	ex2.approx.ftz.f32 	%f148, %f146;
	fma.rn.f32 	%f149, %f148, %f147, %f137;
	ld.global.f32 	%f150, [%rd30+4];
	sub.f32 	%f151, %f150, %f296;
	fma.rn.f32 	%f152, %f151, 0f3BBB989D, 0f3F000000;
	cvt.sat.f32.f32 	%f153, %f152;
	fma.rm.f32 	%f154, %f153, %f93, %f92;
	add.f32 	%f155, %f154, 0fCB40007F;
	neg.f32 	%f156, %f155;
	fma.rn.f32 	%f157, %f151, 0f3FB8AA3B, %f156;
	fma.rn.f32 	%f158, %f151, 0f32A57060, %f157;
	mov.b32 	%r50, %f154;
	shl.b32 	%r51, %r50, 23;
	mov.b32 	%f159, %r51;
	ex2.approx.ftz.f32 	%f160, %f158;
	fma.rn.f32 	%f161, %f160, %f159, %f149;
	ld.global.f32 	%f162, [%rd30+8];
	sub.f32 	%f163, %f162, %f296;
	fma.rn.f32 	%f164, %f163, 0f3BBB989D, 0f3F000000;
	cvt.sat.f32.f32 	%f165, %f164;
	fma.rm.f32 	%f166, %f165, %f93, %f92;
	add.f32 	%f167, %f166, 0fCB40007F;
	neg.f32 	%f168, %f167;
	fma.rn.f32 	%f169, %f163, 0f3FB8AA3B, %f168;
	fma.rn.f32 	%f170, %f163, 0f32A57060, %f169;
	mov.b32 	%r52, %f166;
	shl.b32 	%r53, %r52, 23;
	mov.b32 	%f171, %r53;
	ex2.approx.ftz.f32 	%f172, %f170;
	fma.rn.f32 	%f173, %f172, %f171, %f161;
	ld.global.f32 	%f174, [%rd30+12];
	sub.f32 	%f175, %f174, %f296;
	fma.rn.f32 	%f176, %f175, 0f3BBB989D, 0f3F000000;
	cvt.sat.f32.f32 	%f177, %f176;
	fma.rm.f32 	%f178, %f177, %f93, %f92;
	add.f32 	%f179, %f178, 0fCB40007F;
	neg.f32 	%f180, %f179;
	fma.rn.f32 	%f181, %f175, 0f3FB8AA3B, %f180;
	fma.rn.f32 	%f182, %f175, 0f32A57060, %f181;
	mov.b32 	%r54, %f178;
	shl.b32 	%r55, %r54, 23;
	mov.b32 	%f183, %r55;
	ex2.approx.ftz.f32 	%f184, %f182;
	fma.rn.f32 	%f305, %f184, %f183, %f173;
	add.s32 	%r79, %r79, 8;
	add.s64 	%rd30, %rd30, 32;
	setp.ne.s32 	%p13, %r79, 0;
	@%p13 bra 	$L__BB2_18;
$L__BB2_19:
	setp.eq.s32 	%p14, %r16, 0;
	@%p14 bra 	$L__BB2_27;
	and.b32  	%r26, %r31, 3;
	setp.lt.u32 	%p15, %r16, 4;
	@%p15 bra 	$L__BB2_22;
	mul.wide.u32 	%rd18, %r80, 4;
	add.s64 	%rd19, %rd1, %rd18;
	ld.global.f32 	%f186, [%rd19];
	sub.f32 	%f187, %f186, %f296;
	fma.rn.f32 	%f188, %f187, 0f3BBB989D, 0f3F000000;
	cvt.sat.f32.f32 	%f189, %f188;
	mov.f32 	%f190, 0f4B400001;
	mov.f32 	%f191, 0f437C0000;
	fma.rm.f32 	%f192, %f189, %f191, %f190;
	add.f32 	%f193, %f192, 0fCB40007F;
	neg.f32 	%f194, %f193;
	fma.rn.f32 	%f195, %f187, 0f3FB8AA3B, %f194;
	fma.rn.f32 	%f196, %f187, 0f32A57060, %f195;
	mov.b32 	%r56, %f192;
	shl.b32 	%r57, %r56, 23;
	mov.b32 	%f197, %r57;
	ex2.approx.ftz.f32 	%f198, %f196;
	fma.rn.f32 	%f199, %f198, %f197, %f305;
	ld.global.f32 	%f200, [%rd19+4];
	sub.f32 	%f201, %f200, %f296;
	fma.rn.f32 	%f202, %f201, 0f3BBB989D, 0f3F000000;
	cvt.sat.f32.f32 	%f203, %f202;
	fma.rm.f32 	%f204, %f203, %f191, %f190;
	add.f32 	%f205, %f204, 0fCB40007F;
	neg.f32 	%f206, %f205;
	fma.rn.f32 	%f207, %f201, 0f3FB8AA3B, %f206;
	fma.rn.f32 	%f208, %f201, 0f32A57060, %f207;
	mov.b32 	%r58, %f204;
	shl.b32 	%r59, %r58, 23;
	mov.b32 	%f209, %r59;
	ex2.approx.ftz.f32 	%f210, %f208;
	fma.rn.f32 	%f211, %f210, %f209, %f199;
	ld.global.f32 	%f212, [%rd19+8];
	sub.f32 	%f213, %f212, %f296;
	fma.rn.f32 	%f214, %f213, 0f3BBB989D, 0f3F000000;
	cvt.sat.f32.f32 	%f215, %f214;
	fma.rm.f32 	%f216, %f215, %f191, %f190;
	add.f32 	%f217, %f216, 0fCB40007F;
	neg.f32 	%f218, %f217;
	fma.rn.f32 	%f219, %f213, 0f3FB8AA3B, %f218;
	fma.rn.f32 	%f220, %f213, 0f32A57060, %f219;
	mov.b32 	%r60, %f216;
	shl.b32 	%r61, %r60, 23;
	mov.b32 	%f221, %r61;
	ex2.approx.ftz.f32 	%f222, %f220;
	fma.rn.f32 	%f223, %f222, %f221, %f211;
	ld.global.f32 	%f224, [%rd19+12];
	sub.f32 	%f225, %f224, %f296;
	fma.rn.f32 	%f226, %f225, 0f3BBB989D, 0f3F000000;
	cvt.sat.f32.f32 	%f227, %f226;
	fma.rm.f32 	%f228, %f227, %f191, %f190;
	add.f32 	%f229, %f228, 0fCB40007F;
	neg.f32 	%f230, %f229;
	fma.rn.f32 	%f231, %f225, 0f3FB8AA3B, %f230;
	fma.rn.f32 	%f232, %f225, 0f32A57060, %f231;
	mov.b32 	%r62, %f228;
	shl.b32 	%r63, %r62, 23;
	mov.b32 	%f233, %r63;
	ex2.approx.ftz.f32 	%f234, %f232;
	fma.rn.f32 	%f305, %f234, %f233, %f223;
	add.s32 	%r80, %r80, 4;
$L__BB2_22:
	setp.eq.s32 	%p16, %r26, 0;
	@%p16 bra 	$L__BB2_27;
	setp.eq.s32 	%p17, %r26, 1;
	@%p17 bra 	$L__BB2_25;
	mul.wide.u32 	%rd20, %r80, 4;
	add.s64 	%rd21, %rd1, %rd20;
	ld.global.f32 	%f236, [%rd21];
	sub.f32 	%f237, %f236, %f296;
	fma.rn.f32 	%f238, %f237, 0f3BBB989D, 0f3F000000;
	cvt.sat.f32.f32 	%f239, %f238;
	mov.f32 	%f240, 0f4B400001;
	mov.f32 	%f241, 0f437C0000;
	fma.rm.f32 	%f242, %f239, %f241, %f240;
	add.f32 	%f243, %f242, 0fCB40007F;
	neg.f32 	%f244, %f243;
	fma.rn.f32 	%f245, %f237, 0f3FB8AA3B, %f244;
	fma.rn.f32 	%f246, %f237, 0f32A57060, %f245;
	mov.b32 	%r64, %f242;
	shl.b32 	%r65, %r64, 23;
	mov.b32 	%f247, %r65;
	ex2.approx.ftz.f32 	%f248, %f246;
	fma.rn.f32 	%f249, %f248, %f247, %f305;
	ld.global.f32 	%f250, [%rd21+4];
	sub.f32 	%f251, %f250, %f296;
	fma.rn.f32 	%f252, %f251, 0f3BBB989D, 0f3F000000;
	cvt.sat.f32.f32 	%f253, %f252;
	fma.rm.f32 	%f254, %f253, %f241, %f240;
	add.f32 	%f255, %f254, 0fCB40007F;
	neg.f32 	%f256, %f255;
	fma.rn.f32 	%f257, %f251, 0f3FB8AA3B, %f256;
	fma.rn.f32 	%f258, %f251, 0f32A57060, %f257;
	mov.b32 	%r66, %f254;
	shl.b32 	%r67, %r66, 23;
	mov.b32 	%f259, %r67;
	ex2.approx.ftz.f32 	%f260, %f258;
	fma.rn.f32 	%f305, %f260, %f259, %f249;
	add.s32 	%r80, %r80, 2;
$L__BB2_25:
	and.b32  	%r68, %r31, 1;
	setp.eq.b32 	%p18, %r68, 1;
	not.pred 	%p19, %p18;
	@%p19 bra 	$L__BB2_27;
	mul.wide.u32 	%rd22, %r80, 4;
	add.s64 	%rd23, %rd1, %rd22;
	ld.global.f32 	%f261, [%rd23];
	sub.f32 	%f262, %f261, %f296;
	fma.rn.f32 	%f263, %f262, 0f3BBB989D, 0f3F000000;
	cvt.sat.f32.f32 	%f264, %f263;
	mov.f32 	%f265, 0f4B400001;
	mov.f32 	%f266, 0f437C0000;
	fma.rm.f32 	%f267, %f264, %f266, %f265;
	add.f32 	%f268, %f267, 0fCB40007F;
	neg.f32 	%f269, %f268;
	fma.rn.f32 	%f270, %f262, 0f3FB8AA3B, %f269;
	fma.rn.f32 	%f271, %f262, 0f32A57060, %f270;
	mov.b32 	%r69, %f267;
	shl.b32 	%r70, %r69, 23;
	mov.b32 	%f272, %r70;
	ex2.approx.ftz.f32 	%f273, %f271;
	fma.rn.f32 	%f305, %f273, %f272, %f305;
$L__BB2_27:
	mul.wide.s32 	%rd24, %r1, 4;
	add.s64 	%rd25, %rd1, %rd24;
	ld.global.f32 	%f274, [%rd25];
	sub.f32 	%f275, %f274, %f296;
	fma.rn.f32 	%f276, %f275, 0f3BBB989D, 0f3F000000;
	cvt.sat.f32.f32 	%f277, %f276;
	mov.f32 	%f278, 0f4B400001;
	mov.f32 	%f279, 0f437C0000;
	fma.rm.f32 	%f280, %f277, %f279, %f278;
	add.f32 	%f281, %f280, 0fCB40007F;
	neg.f32 	%f282, %f281;
	fma.rn.f32 	%f283, %f275, 0f3FB8AA3B, %f282;
	fma.rn.f32 	%f284, %f275, 0f32A57060, %f283;
	mov.b32 	%r71, %f280;
	shl.b32 	%r72, %r71, 23;
	mov.b32 	%f285, %r72;
	ex2.approx.ftz.f32 	%f286, %f284;
	mul.f32 	%f287, %f286, %f285;
	div.rn.f32 	%f288, %f287, %f305;
	cvta.to.global.u64 	%rd26, %rd11;
	add.s64 	%rd27, %rd26, %rd24;
	st.global.f32 	[%rd27], %f288;
$L__BB2_28:
	ret;

}


// ===== COMPILED SASS (sm_100) =====

	.target	sm_100

	.elftype	@"ET_EXEC"


//--------------------- .note.nv.tkinfo           --------------------------
	.section	.note.nv.tkinfo,"",@"SHT_NOTE"
	.sectionflags	@"SHF_NOTE_NV_TKINFO"
	.tkinfo
        /*0018*/ 	.word	0x00000002
        /*0030*/ 	.string	""
        /*0030*/ 	.string	"ptxas"
        /*0030*/ 	.string	"Cuda compilation tools, release 13.0, V13.0.88"
        /*0030*/ 	.string	"Build cuda_13.0.r13.0/compiler.36424714_0"
        /*0030*/ 	.string	"-arch sm_100 -m 64 "



//--------------------- .note.nv.cuinfo           --------------------------
	.section	.note.nv.cuinfo,"",@"SHT_NOTE"
	.sectionflags	@"SHF_NOTE_NV_CUINFO"
        /*0018*/ 	.short	0x0002
        /*001a*/ 	.short	0x0064
        /*001c*/ 	.short	0x0082
	.zero		2


//--------------------- .nv.info                  --------------------------
	.section	.nv.info,"",@"SHT_CUDA_INFO"
	.align	4


	//----- nvinfo : EIATTR_REGCOUNT
	.align		4
        /*0000*/ 	.byte	0x04, 0x2f
        /*0002*/ 	.short	(.L_1 - .L_0)
	.align		4
.L_0:
        /*0004*/ 	.word	index@(_Z17fused_relu_0_cudaPKfS0_S0_Pfii)
        /*0008*/ 	.word	0x0000001e


	//----- nvinfo : EIATTR_FRAME_SIZE
	.align		4
.L_1:
        /*000c*/ 	.byte	0x04, 0x11
        /*000e*/ 	.short	(.L_3 - .L_2)
	.align		4
.L_2:
        /*0010*/ 	.word	index@(_Z17fused_relu_0_cudaPKfS0_S0_Pfii)
        /*0014*/ 	.word	0x00000000


	//----- nvinfo : EIATTR_REGCOUNT
	.align		4
.L_3:
        /*0018*/ 	.byte	0x04, 0x2f
        /*001a*/ 	.short	(.L_5 - .L_4)
	.align		4
.L_4:
        /*001c*/ 	.word	index@(_Z12addmm_1_cudaPKfS0_S0_Pfii)
        /*0020*/ 	.word	0x0000001e


	//----- nvinfo : EIATTR_FRAME_SIZE
	.align		4
.L_5:
        /*0024*/ 	.byte	0x04, 0x11
        /*0026*/ 	.short	(.L_7 - .L_6)
	.align		4
.L_6:
        /*0028*/ 	.word	index@(_Z12addmm_1_cudaPKfS0_S0_Pfii)
        /*002c*/ 	.word	0x00000000


	//----- nvinfo : EIATTR_REGCOUNT
	.align		4
.L_7:
        /*0030*/ 	.byte	0x04, 0x2f
        /*0032*/ 	.short	(.L_9 - .L_8)
	.align		4
.L_8:
        /*0034*/ 	.word	index@(_Z14softmax_2_cudaPfS_i)
        /*0038*/ 	.word	0x0000001f


	//----- nvinfo : EIATTR_FRAME_SIZE
	.align		4
.L_9:
        /*003c*/ 	.byte	0x04, 0x11
        /*003e*/ 	.short	(.L_11 - .L_10)
	.align		4
.L_10:
        /*0040*/ 	.word	index@($__internal_0_$__cuda_sm3x_div_rn_noftz_f32_slowpath)
        /*0044*/ 	.word	0x00000000


	//----- nvinfo : EIATTR_FRAME_SIZE
	.align		4
.L_11:
        /*0048*/ 	.byte	0x04, 0x11
        /*004a*/ 	.short	(.L_13 - .L_12)
	.align		4
.L_12:
        /*004c*/ 	.word	index@(_Z14softmax_2_cudaPfS_i)
        /*0050*/ 	.word	0x00000000


	//----- nvinfo : EIATTR_MIN_STACK_SIZE
	.align		4
.L_13:
        /*0054*/ 	.byte	0x04, 0x12
        /*0056*/ 	.short	(.L_15 - .L_14)
	.align		4
.L_14:
        /*0058*/ 	.word	index@(_Z14softmax_2_cudaPfS_i)
        /*005c*/ 	.word	0x00000000


	//----- nvinfo : EIATTR_MIN_STACK_SIZE
	.align		4
.L_15:
        /*0060*/ 	.byte	0x04, 0x12
        /*0062*/ 	.short	(.L_17 - .L_16)
	.align		4
.L_16:
        /*0064*/ 	.word	index@(_Z12addmm_1_cudaPKfS0_S0_Pfii)
        /*0068*/ 	.word	0x00000000


	//----- nvinfo : EIATTR_MIN_STACK_SIZE
	.align		4
.L_17:
        /*006c*/ 	.byte	0x04, 0x12
        /*006e*/ 	.short	(.L_19 - .L_18)
	.align		4
.L_18:
        /*0070*/ 	.word	index@(_Z17fused_relu_0_cudaPKfS0_S0_Pfii)
        /*0074*/ 	.word	0x00000000
.L_19:


//--------------------- .nv.compat                --------------------------
	.section	.nv.compat,"",@"SHT_CUDA_COMPAT_INFO"
	.align	4
        /*0000*/ 	.byte	0x02, 0x09, 0x00, 0x00, 0x02, 0x02, 0x01, 0x00, 0x02, 0x05, 0x05, 0x00, 0x03, 0x07, 0x01, 0x01
        /*0010*/ 	.byte	0x02, 0x03, 0x00, 0x00, 0x02, 0x06, 0x01, 0x00, 0x04, 0x0b, 0x08, 0x00, 0x01, 0x00, 0x00, 0x00
        /*0020*/ 	.byte	0x00, 0x00, 0x00, 0x00


//--------------------- .nv.info._Z14softmax_2_cudaPfS_i --------------------------
	.section	.nv.info._Z14softmax_2_cudaPfS_i,"",@"SHT_CUDA_INFO"
	.sectionflags	@""
	.align	4


	//----- nvinfo : EIATTR_CUDA_API_VERSION
	.align		4
        /*0000*/ 	.byte	0x04, 0x37
        /*0002*/ 	.short	(.L_21 - .L_20)
.L_20:
        /*0004*/ 	.word	0x00000082


	//----- nvinfo : EIATTR_KPARAM_INFO
	.align		4
.L_21:
        /*0008*/ 	.byte	0x04, 0x17
        /*000a*/ 	.short	(.L_23 - .L_22)
.L_22:
        /*000c*/ 	.word	0x00000000
        /*0010*/ 	.short	0x0002
        /*0012*/ 	.short	0x0010
        /*0014*/ 	.byte	0x00, 0xf0, 0x11, 0x00


	//----- nvinfo : EIATTR_KPARAM_INFO
	.align		4
.L_23:
        /*0018*/ 	.byte	0x04, 0x17
        /*001a*/ 	.short	(.L_25 - .L_24)
.L_24:
        /*001c*/ 	.word	0x00000000
        /*0020*/ 	.short	0x0001
        /*0022*/ 	.short	0x0008
        /*0024*/ 	.byte	0x00, 0xf5, 0x21, 0x00


	//----- nvinfo : EIATTR_KPARAM_INFO
	.align		4
.L_25:
        /*0028*/ 	.byte	0x04, 0x17
        /*002a*/ 	.short	(.L_27 - .L_26)
.L_26:
        /*002c*/ 	.word	0x00000000
        /*0030*/ 	.short	0x0000
        /*0032*/ 	.short	0x0000
        /*0034*/ 	.byte	0x00, 0xf5, 0x21, 0x00


	//----- nvinfo : EIATTR_SPARSE_MMA_MASK
	.align		4
.L_27:
        /*0038*/ 	.byte	0x03, 0x50
        /*003a*/ 	.short	0x0000


	//----- nvinfo : EIATTR_MAXREG_COUNT
	.align		4
        /*003c*/ 	.byte	0x03, 0x1b
        /*003e*/ 	.short	0x00ff


	//----- nvinfo : EIATTR_MERCURY_ISA_VERSION
	.align		4
        /*0040*/ 	.byte	0x03, 0x5f
        /*0042*/ 	.short	0x0101


	//----- nvinfo : EIATTR_VRC_CTA_INIT_COUNT
	.align		4
        /*0044*/ 	.byte	0x02, 0x4a
	.zero		1
	.zero		1


	//----- nvinfo : EIATTR_EXIT_INSTR_OFFSETS
	.align		4
        /*0048*/ 	.byte	0x04, 0x1c
        /*004a*/ 	.short	(.L_29 - .L_28)


	//   ....[0]....
.L_28:
        /*004c*/ 	.word	0x00000070


	//   ....[1]....
        /*0050*/ 	.word	0x00001540


	//----- nvinfo : EIATTR_CRS_STACK_SIZE
	.align		4
.L_29:
        /*0054*/ 	.byte	0x04, 0x1e
        /*0056*/ 	.short	(.L_31 - .L_30)
.L_30:
        /*0058*/ 	.word	0x00000000


	//----- nvinfo : EIATTR_CBANK_PARAM_SIZE
	.align		4
.L_31:
        /*005c*/ 	.byte	0x03, 0x19
        /*005e*/ 	.short	0x0014


	//----- nvinfo : EIATTR_PARAM_CBANK
	.align		4
        /*0060*/ 	.byte	0x04, 0x0a
        /*0062*/ 	.short	(.L_33 - .L_32)
	.align		4
.L_32:
        /*0064*/ 	.word	index@(.nv.constant0._Z14softmax_2_cudaPfS_i)
        /*0068*/ 	.short	0x0380
        /*006a*/ 	.short	0x0014


	//----- nvinfo : EIATTR_SW_WAR
	.align		4
.L_33:
        /*006c*/ 	.byte	0x04, 0x36
        /*006e*/ 	.short	(.L_35 - .L_34)
.L_34:
        /*0070*/ 	.word	0x00000008
.L_35:


//--------------------- .nv.info._Z12addmm_1_cudaPKfS0_S0_Pfii --------------------------
	.section	.nv.info._Z12addmm_1_cudaPKfS0_S0_Pfii,"",@"SHT_CUDA_INFO"
	.sectionflags	@""
	.align	4


	//----- nvinfo : EIATTR_CUDA_API_VERSION
	.align		4
        /*0000*/ 	.byte	0x04, 0x37
        /*0002*/ 	.short	(.L_37 - .L_36)
.L_36:
        /*0004*/ 	.word	0x00000082


	//----- nvinfo : EIATTR_KPARAM_INFO
	.align		4
.L_37:
        /*0008*/ 	.byte	0x04, 0x17
        /*000a*/ 	.short	(.L_39 - .L_38)
.L_38:
        /*000c*/ 	.word	0x00000000
        /*0010*/ 	.short	0x0005
        /*0012*/ 	.short	0x0024
        /*0014*/ 	.byte	0x00, 0xf0, 0x11, 0x00


	//----- nvinfo : EIATTR_KPARAM_INFO
	.align		4
.L_39:
        /*0018*/ 	.byte	0x04, 0x17
        /*001a*/ 	.short	(.L_41 - .L_40)
.L_40:
        /*001c*/ 	.word	0x00000000
        /*0020*/ 	.short	0x0004
        /*0022*/ 	.short	0x0020
        /*0024*/ 	.byte	0x00, 0xf0, 0x11, 0x00


	//----- nvinfo : EIATTR_KPARAM_INFO
	.align		4
.L_41:
        /*0028*/ 	.byte	0x04, 0x17
        /*002a*/ 	.short	(.L_43 - .L_42)
.L_42:
        /*002c*/ 	.word	0x00000000
        /*0030*/ 	.short	0x0003
        /*0032*/ 	.short	0x0018
        /*0034*/ 	.byte	0x00, 0xf5, 0x21, 0x00


	//----- nvinfo : EIATTR_KPARAM_INFO
	.align		4
.L_43:
        /*0038*/ 	.byte	0x04, 0x17
        /*003a*/ 	.short	(.L_45 - .L_44)
.L_44:
        /*003c*/ 	.word	0x00000000
        /*0040*/ 	.short	0x0002
        /*0042*/ 	.short	0x0010
        /*0044*/ 	.byte	0x00, 0xf5, 0x21, 0x00


	//----- nvinfo : EIATTR_KPARAM_INFO
	.align		4
.L_45:
        /*0048*/ 	.byte	0x04, 0x17
        /*004a*/ 	.short	(.L_47 - .L_46)
.L_46:
        /*004c*/ 	.word	0x00000000
        /*0050*/ 	.short	0x0001
        /*0052*/ 	.short	0x0008
        /*0054*/ 	.byte	0x00, 0xf5, 0x21, 0x00


	//----- nvinfo : EIATTR_KPARAM_INFO
	.align		4
.L_47:
        /*0058*/ 	.byte	0x04, 0x17
        /*005a*/ 	.short	(.L_49 - .L_48)
.L_48:
        /*005c*/ 	.word	0x00000000
        /*0060*/ 	.short	0x0000
        /*0062*/ 	.short	0x0000
        /*0064*/ 	.byte	0x00, 0xf5, 0x21, 0x00


	//----- nvinfo : EIATTR_SPARSE_MMA_MASK
	.align		4
.L_49:
        /*0068*/ 	.byte	0x03, 0x50
        /*006a*/ 	.short	0x0000


	//----- nvinfo : EIATTR_MAXREG_COUNT
	.align		4
        /*006c*/ 	.byte	0x03, 0x1b
        /*006e*/ 	.short	0x00ff


	//----- nvinfo : EIATTR_MERCURY_ISA_VERSION
	.align		4
        /*0070*/ 	.byte	0x03, 0x5f
        /*0072*/ 	.short	0x0101


	//----- nvinfo : EIATTR_VRC_CTA_INIT_COUNT
	.align		4
        /*0074*/ 	.byte	0x02, 0x4a
	.zero		1
	.zero		1


	//----- nvinfo : EIATTR_EXIT_INSTR_OFFSETS
	.align		4
        /*0078*/ 	.byte	0x04, 0x1c
        /*007a*/ 	.short	(.L_51 - .L_50)


	//   ....[0]....
.L_50:
        /*007c*/ 	.word	0x00000070


	//   ....[1]....
        /*0080*/ 	.word	0x00000a90


	//----- nvinfo : EIATTR_CBANK_PARAM_SIZE
	.align		4
.L_51:
        /*0084*/ 	.byte	0x03, 0x19
        /*0086*/ 	.short	0x0028


	//----- nvinfo : EIATTR_PARAM_CBANK
	.align		4
        /*0088*/ 	.byte	0x04, 0x0a
        /*008a*/ 	.short	(.L_53 - .L_52)
	.align		4
.L_52:
        /*008c*/ 	.word	index@(.nv.constant0._Z12addmm_1_cudaPKfS0_S0_Pfii)
        /*0090*/ 	.short	0x0380
        /*0092*/ 	.short	0x0028


	//----- nvinfo : EIATTR_SW_WAR
	.align		4
.L_53:
        /*0094*/ 	.byte	0x04, 0x36
        /*0096*/ 	.short	(.L_55 - .L_54)
.L_54:
        /*0098*/ 	.word	0x00000008
.L_55:


//--------------------- .nv.info._Z17fused_relu_0_cudaPKfS0_S0_Pfii --------------------------
	.section	.nv.info._Z17fused_relu_0_cudaPKfS0_S0_Pfii,"",@"SHT_CUDA_INFO"
	.sectionflags	@""
	.align	4


	//----- nvinfo : EIATTR_CUDA_API_VERSION
	.align		4
        /*0000*/ 	.byte	0x04, 0x37
        /*0002*/ 	.short	(.L_57 - .L_56)
.L_56:
        /*0004*/ 	.word	0x00000082


	//----- nvinfo : EIATTR_KPARAM_INFO
	.align		4
.L_57:
        /*0008*/ 	.byte	0x04, 0x17
        /*000a*/ 	.short	(.L_59 - .L_58)
.L_58:
        /*000c*/ 	.word	0x00000000
        /*0010*/ 	.short	0x0005
        /*0012*/ 	.short	0x0024
        /*0014*/ 	.byte	0x00, 0xf0, 0x11, 0x00


	//----- nvinfo : EIATTR_KPARAM_INFO
	.align		4
.L_59:
        /*0018*/ 	.byte	0x04, 0x17
        /*001a*/ 	.short	(.L_61 - .L_60)
.L_60:
        /*001c*/ 	.word	0x00000000
        /*0020*/ 	.short	0x0004
        /*0022*/ 	.short	0x0020
        /*0024*/ 	.byte	0x00, 0xf0, 0x11, 0x00


	//----- nvinfo : EIATTR_KPARAM_INFO
	.align		4
.L_61:
        /*0028*/ 	.byte	0x04, 0x17
        /*002a*/ 	.short	(.L_63 - .L_62)
.L_62:
        /*002c*/ 	.word	0x00000000
        /*0030*/ 	.short	0x0003
        /*0032*/ 	.short	0x0018
        /*0034*/ 	.byte	0x00, 0xf5, 0x21, 0x00


	//----- nvinfo : EIATTR_KPARAM_INFO
	.align		4
.L_63:
        /*0038*/ 	.byte	0x04, 0x17
        /*003a*/ 	.short	(.L_65 - .L_64)
.L_64:
        /*003c*/ 	.word	0x00000000
        /*0040*/ 	.short	0x0002
        /*0042*/ 	.short	0x0010
        /*0044*/ 	.byte	0x00, 0xf5, 0x21, 0x00


	//----- nvinfo : EIATTR_KPARAM_INFO
	.align		4
.L_65:
        /*0048*/ 	.byte	0x04, 0x17
        /*004a*/ 	.short	(.L_67 - .L_66)
.L_66:
        /*004c*/ 	.word	0x00000000
        /*0050*/ 	.short	0x0001
        /*0052*/ 	.short	0x0008
        /*0054*/ 	.byte	0x00, 0xf5, 0x21, 0x00


	//----- nvinfo : EIATTR_KPARAM_INFO
	.align		4
.L_67:
        /*0058*/ 	.byte	0x04, 0x17
        /*005a*/ 	.short	(.L_69 - .L_68)
.L_68:
        /*005c*/ 	.word	0x00000000
        /*0060*/ 	.short	0x0000
        /*0062*/ 	.short	0x0000
        /*0064*/ 	.byte	0x00, 0xf5, 0x21, 0x00


	//----- nvinfo : EIATTR_SPARSE_MMA_MASK
	.align		4
.L_69:
        /*0068*/ 	.byte	0x03, 0x50
        /*006a*/ 	.short	0x0000


	//----- nvinfo : EIATTR_MAXREG_COUNT
	.align		4
        /*006c*/ 	.byte	0x03, 0x1b
        /*006e*/ 	.short	0x00ff


	//----- nvinfo : EIATTR_MERCURY_ISA_VERSION
	.align		4
        /*0070*/ 	.byte	0x03, 0x5f
        /*0072*/ 	.short	0x0101


	//----- nvinfo : EIATTR_VRC_CTA_INIT_COUNT
	.align		4
        /*0074*/ 	.byte	0x02, 0x4a
	.zero		1
	.zero		1


	//----- nvinfo : EIATTR_EXIT_INSTR_OFFSETS
	.align		4
        /*0078*/ 	.byte	0x04, 0x1c
        /*007a*/ 	.short	(.L_71 - .L_70)


	//   ....[0]....
.L_70:
        /*007c*/ 	.word	0x00000070


	//   ....[1]....
        /*0080*/ 	.word	0x00000aa0


	//----- nvinfo : EIATTR_CBANK_PARAM_SIZE
	.align		4
.L_71:
        /*0084*/ 	.byte	0x03, 0x19
        /*0086*/ 	.short	0x0028


	//----- nvinfo : EIATTR_PARAM_CBANK
	.align		4
        /*0088*/ 	.byte	0x04, 0x0a
        /*008a*/ 	.short	(.L_73 - .L_72)
	.align		4
.L_72:
        /*008c*/ 	.word	index@(.nv.constant0._Z17fused_relu_0_cudaPKfS0_S0_Pfii)
        /*0090*/ 	.short	0x0380
        /*0092*/ 	.short	0x0028


	//----- nvinfo : EIATTR_SW_WAR
	.align		4
.L_73:
        /*0094*/ 	.byte	0x04, 0x36
        /*0096*/ 	.short	(.L_75 - .L_74)
.L_74:
        /*0098*/ 	.word	0x00000008
.L_75:


//--------------------- .nv.callgraph             --------------------------
	.section	.nv.callgraph,"",@"SHT_CUDA_CALLGRAPH"
	.align	4
	.sectionentsize	8
	.align		4
        /*0000*/ 	.word	0x00000000
	.align		4
        /*0004*/ 	.word	0xffffffff
	.align		4
        /*0008*/ 	.word	0x00000000
	.align		4
        /*000c*/ 	.word	0xfffffffe
	.align		4
        /*0010*/ 	.word	0x00000000
	.align		4
        /*0014*/ 	.word	0xfffffffd
	.align		4
        /*0018*/ 	.word	0x00000000
	.align		4
        /*001c*/ 	.word	0xfffffffc


//--------------------- .text._Z14softmax_2_cudaPfS_i --------------------------
	.section	.text._Z14softmax_2_cudaPfS_i,"ax",@progbits
	.align	128
        .global         _Z14softmax_2_cudaPfS_i
        .type           _Z14softmax_2_cudaPfS_i,@function
        .size           _Z14softmax_2_cudaPfS_i,(.L_x_39 - _Z14softmax_2_cudaPfS_i)
        .other          _Z14softmax_2_cudaPfS_i,@"STO_CUDA_ENTRY STV_DEFAULT"
_Z14softmax_2_cudaPfS_i:
.text._Z14softmax_2_cudaPfS_i:
[----:B------:R-:W-:Y:S01]  /*0000*/  LDC R1, c[0x0][0x37c] ;  /* 0x0000df00ff017b82 */ /* 0x000fe20000000800 */
[----:B------:R-:W0:Y:S07]  /*0010*/  S2R R4, SR_TID.X ;  /* 0x0000000000047919 */ /* 0x000e2e0000002100 */
[----:B------:R-:W0:Y:S01]  /*0020*/  S2UR UR4, SR_CTAID.X ;  /* 0x00000000000479c3 */ /* 0x000e220000002500 */
[----:B------:R-:W1:Y:S07]  /*0030*/  LDCU UR5, c[0x0][0x390] ;  /* 0x00007200ff0577ac */ /* 0x000e6e0008000800 */
[----:B------:R-:W0:Y:S02]  /*0040*/  LDC R3, c[0x0][0x360] ;  /* 0x0000d800ff037b82 */ /* 0x000e240000000800 */
[----:B0-----:R-:W-:-:S05]  /*0050*/  IMAD R4, R3, UR4, R4 ;  /* 0x0000000403047c24 */ /* 0x001fca000f8e0204 */
[----:B-1----:R-:W-:-:S13]  /*0060*/  ISETP.GE.AND P0, PT, R4, UR5, PT ;  /* 0x0000000504007c0c */ /* 0x002fda000bf06270 */
[----:B------:R-:W-:Y:S05]  /*0070*/  @P0 EXIT ;  /* 0x000000000000094d */ /* 0x000fea0003800000 */
[----:B------:R-:W0:Y:S01]  /*0080*/  LDC.64 R2, c[0x0][0x380] ;  /* 0x0000e000ff027b82 */ /* 0x000e220000000a00 */
[----:B------:R-:W0:Y:S02]  /*0090*/  LDCU.64 UR10, c[0x0][0x358] ;  /* 0x00006b00ff0a77ac */ /* 0x000e240008000a00 */
[----:B0-----:R0:W5:Y:S01]  /*00a0*/  LDG.E R0, desc[UR10][R2.64] ;  /* 0x0000000a02007981 */ /* 0x001162000c1e1900 */
[----:B------:R-:W-:-:S09]  /*00b0*/  UISETP.GE.AND UP0, UPT, UR5, 0x2, UPT ;  /* 0x000000020500788c */ /* 0x000fd2000bf06270 */
[----:B0-----:R-:W-:Y:S05]  /*00c0*/  BRA.U !UP0, `(.L_x_0) ;  /* 0x0000000508787547 */ /* 0x001fea000b800000 */
[----:B------:R-:W-:Y:S01]  /*00d0*/  UIADD3 UR4, UPT, UPT, UR5, -0x1, URZ ;  /* 0xffffffff05047890 */ /* 0x000fe2000fffe0ff */
[----:B------:R-:W-:Y:S01]  /*00e0*/  HFMA2 R5, -RZ, RZ, 0, 5.9604644775390625e-08 ;  /* 0x00000001ff057431 */ /* 0x000fe200000001ff */
[----:B------:R-:W-:Y:S02]  /*00f0*/  UIADD3 UR5, UPT, UPT, UR5, -0x2, URZ ;  /* 0xfffffffe05057890 */ /* 0x000fe4000fffe0ff */
[----:B------:R-:W-:Y:S02]  /*0100*/  ULOP3.LUT UR8, UR4, 0xf, URZ, 0xc0, !UPT ;  /* 0x0000000f04087892 */ /* 0x000fe4000f8ec0ff */
[----:B------:R-:W-:-:S09]  /*0110*/  UISETP.GE.U32.AND UP0, UPT, UR5, 0xf, UPT ;  /* 0x0000000f0500788c */ /* 0x000fd2000bf06070 */
[----:B------:R-:W-:Y:S05]  /*0120*/  BRA.U !UP0, `(.L_x_1) ;  /* 0x0000000108a07547 */ /* 0x000fea000b800000 */
[----:B------:R-:W0:Y:S01]  /*0130*/  LDCU.64 UR6, c[0x0][0x380] ;  /* 0x00007000ff0677ac */ /* 0x000e220008000a00 */
[----:B------:R-:W-:Y:S01]  /*0140*/  MOV R5, RZ ;  /* 0x000000ff00057202 */ /* 0x000fe20000000f00 */
[----:B------:R-:W-:-:S04]  /*0150*/  ULOP3.LUT UR5, UR4, 0xfffffff0, URZ, 0xc0, !UPT ;  /* 0xfffffff004057892 */ /* 0x000fc8000f8ec0ff */
[----:B------:R-:W-:Y:S02]  /*0160*/  UIADD3 UR5, UPT, UPT, -UR5, URZ, URZ ;  /* 0x000000ff05057290 */ /* 0x000fe4000fffe1ff */
[----:B0-----:R-:W-:-:S04]  /*0170*/  UIADD3 UR6, UP0, UPT, UR6, 0x20, URZ ;  /* 0x0000002006067890 */ /* 0x001fc8000ff1e0ff */
[----:B------:R-:W-:Y:S02]  /*0180*/  UIADD3.X UR7, UPT, UPT, URZ, UR7, URZ, UP0, !UPT ;  /* 0x00000007ff077290 */ /* 0x000fe400087fe4ff */
[----:B------:R-:W-:-:S04]  /*0190*/  MOV R9, UR6 ;  /* 0x0000000600097c02 */ /* 0x000fc80008000f00 */
[----:B------:R-:W-:-:S07]  /*01a0*/  MOV R3, UR7 ;  /* 0x0000000700037c02 */ /* 0x000fce0008000f00 */
.L_x_2:
[----:B------:R-:W-:-:S05]  /*01b0*/  MOV R2, R9 ;  /* 0x0000000900027202 */ /* 0x000fca0000000f00 */
[----:B------:R-:W2:Y:S04]  /*01c0*/  LDG.E R9, desc[UR10][R2.64+-0x1c] ;  /* 0xffffe40a02097981 */ /* 0x000ea8000c1e1900 */
[----:B------:R-:W2:Y:S04]  /*01d0*/  LDG.E R8, desc[UR10][R2.64+-0x18] ;  /* 0xffffe80a02087981 */ /* 0x000ea8000c1e1900 */
[----:B------:R-:W3:Y:S04]  /*01e0*/  LDG.E R11, desc[UR10][R2.64+-0x14] ;  /* 0xffffec0a020b7981 */ /* 0x000ee8000c1e1900 */
[----:B------:R-:W3:Y:S04]  /*01f0*/  LDG.E R10, desc[UR10][R2.64+-0x10] ;  /* 0xfffff00a020a7981 */ /* 0x000ee8000c1e1900 */
[----:B------:R-:W4:Y:S04]  /*0200*/  LDG.E R13, desc[UR10][R2.64+-0xc] ;  /* 0xfffff40a020d7981 */ /* 0x000f28000c1e1900 */
        /* <DEDUP_REMOVED lines=10> */
[----:B------:R0:W4:Y:S01]  /*02b0*/  LDG.E R7, desc[UR10][R2.64+0x20] ;  /* 0x0000200a02077981 */ /* 0x000122000c1e1900 */
[----:B------:R-:W-:Y:S01]  /*02c0*/  UIADD3 UR5, UPT, UPT, UR5, 0x10, URZ ;  /* 0x0000001005057890 */ /* 0x000fe2000fffe0ff */
[----:B------:R-:W-:-:S03]  /*02d0*/  IADD3 R5, PT, PT, R5, 0x10, RZ ;  /* 0x0000001005057810 */ /* 0x000fc60007ffe0ff */
[----:B------:R-:W-:Y:S01]  /*02e0*/  UISETP.NE.AND UP0, UPT, UR5, URZ, UPT ;  /* 0x000000ff0500728c */ /* 0x000fe2000bf05270 */
[----:B--2--5:R-:W-:Y:S02]  /*02f0*/  FMNMX3 R8, R0, R9, R8, !PT ;  /* 0x0000000900087276 */ /* 0x024fe40007800008 */
[----:B------:R-:W-:-:S04]  /*0300*/  IADD3 R9, P0, PT, R2, 0x40, RZ ;  /* 0x0000004002097810 */ /* 0x000fc80007f1e0ff */
[----:B0-----:R-:W-:Y:S02]  /*0310*/  IADD3.X R3, PT, PT, RZ, R3, RZ, P0, !PT ;  /* 0x00000003ff037210 */ /* 0x001fe400007fe4ff */
[----:B---3--:R-:W-:-:S04]  /*0320*/  FMNMX3 R8, R8, R11, R10, !PT ;  /* 0x0000000b08087276 */ /* 0x008fc8000780000a */
[----:B----4-:R-:W-:-:S04]  /*0330*/  FMNMX3 R8, R8, R13, R12, !PT ;  /* 0x0000000d08087276 */ /* 0x010fc8000780000c */
[----:B------:R-:W-:-:S04]  /*0340*/  FMNMX3 R8, R8, R15, R14, !PT ;  /* 0x0000000f08087276 */ /* 0x000fc8000780000e */
[----:B------:R-:W-:-:S04]  /*0350*/  FMNMX3 R8, R8, R17, R16, !PT ;  /* 0x0000001108087276 */ /* 0x000fc80007800010 */
[----:B------:R-:W-:-:S04]  /*0360*/  FMNMX3 R8, R8, R19, R18, !PT ;  /* 0x0000001308087276 */ /* 0x000fc80007800012 */
[----:B------:R-:W-:-:S04]  /*0370*/  FMNMX3 R8, R8, R21, R20, !PT ;  /* 0x0000001508087276 */ /* 0x000fc80007800014 */
[----:B------:R-:W-:Y:S01]  /*0380*/  FMNMX3 R0, R8, R6, R7, !PT ;  /* 0x0000000608007276 */ /* 0x000fe20007800007 */
[----:B------:R-:W-:Y:S06]  /*0390*/  BRA.U UP0, `(.L_x_2) ;  /* 0xfffffffd00847547 */ /* 0x000fec000b83ffff */
[----:B------:R-:W-:-:S07]  /*03a0*/  IADD3 R5, PT, PT, R5, 0x1, RZ ;  /* 0x0000000105057810 */ /* 0x000fce0007ffe0ff */
.L_x_1:
[----:B------:R-:W-:-:S09]  /*03b0*/  UISETP.NE.AND UP0, UPT, UR8, URZ, UPT ;  /* 0x000000ff0800728c */ /* 0x000fd2000bf05270 */
[----:B------:R-:W-:Y:S05]  /*03c0*/  BRA.U !UP0, `(.L_x_0) ;  /* 0x0000000108b87547 */ /* 0x000fea000b800000 */
[----:B------:R-:W-:Y:S02]  /*03d0*/  UISETP.GE.U32.AND UP0, UPT, UR8, 0x8, UPT ;  /* 0x000000080800788c */ /* 0x000fe4000bf06070 */
[----:B------:R-:W-:-:S04]  /*03e0*/  ULOP3.LUT UR5, UR4, 0x7, URZ, 0xc0, !UPT ;  /* 0x0000000704057892 */ /* 0x000fc8000f8ec0ff */
[----:B------:R-:W-:-:S03]  /*03f0*/  UISETP.NE.AND UP1, UPT, UR5, URZ, UPT ;  /* 0x000000ff0500728c */ /* 0x000fc6000bf25270 */
[----:B------:R-:W-:Y:S08]  /*0400*/  BRA.U !UP0, `(.L_x_3) ;  /* 0x00000001083c7547 */ /* 0x000ff0000b800000 */
[----:B------:R-:W0:Y:S02]  /*0410*/  LDC.64 R2, c[0x0][0x380] ;  /* 0x0000e000ff027b82 */ /* 0x000e240000000a00 */
[----:B0-----:R-:W-:-:S05]  /*0420*/  IMAD.WIDE.U32 R2, R5, 0x4, R2 ;  /* 0x0000000405027825 */ /* 0x001fca00078e0002 */
[----:B------:R-:W2:Y:S04]  /*0430*/  LDG.E R7, desc[UR10][R2.64] ;  /* 0x0000000a02077981 */ /* 0x000ea8000c1e1900 */
[----:B------:R-:W2:Y:S04]  /*0440*/  LDG.E R6, desc[UR10][R2.64+0x4] ;  /* 0x0000040a02067981 */ /* 0x000ea8000c1e1900 */
[----:B------:R-:W3:Y:S04]  /*0450*/  LDG.E R9, desc[UR10][R2.64+0x8] ;  /* 0x0000080a02097981 */ /* 0x000ee8000c1e1900 */
[----:B------:R-:W3:Y:S04]  /*0460*/  LDG.E R8, desc[UR10][R2.64+0xc] ;  /* 0x00000c0a02087981 */ /* 0x000ee8000c1e1900 */
[----:B------:R-:W4:Y:S04]  /*0470*/  LDG.E R11, desc[UR10][R2.64+0x10] ;  /* 0x0000100a020b7981 */ /* 0x000f28000c1e1900 */
[----:B------:R-:W4:Y:S04]  /*0480*/  LDG.E R10, desc[UR10][R2.64+0x14] ;  /* 0x0000140a020a7981 */ /* 0x000f28000c1e1900 */
[----:B------:R-:W4:Y:S04]  /*0490*/  LDG.E R13, desc[UR10][R2.64+0x18] ;  /* 0x0000180a020d7981 */ /* 0x000f28000c1e1900 */
[----:B------:R-:W4:Y:S01]  /*04a0*/  LDG.E R12, desc[UR10][R2.64+0x1c] ;  /* 0x00001c0a020c7981 */ /* 0x000f22000c1e1900 */
[----:B------:R-:W-:-:S02]  /*04b0*/  IADD3 R5, PT, PT, R5, 0x8, RZ ;  /* 0x0000000805057810 */ /* 0x000fc40007ffe0ff */
[----:B--2--5:R-:W-:-:S04]  /*04c0*/  FMNMX3 R6, R0, R7, R6, !PT ;  /* 0x0000000700067276 */ /* 0x024fc80007800006 */
[----:B---3--:R-:W-:-:S04]  /*04d0*/  FMNMX3 R6, R6, R9, R8, !PT ;  /* 0x0000000906067276 */ /* 0x008fc80007800008 */
[----:B----4-:R-:W-:-:S04]  /*04e0*/  FMNMX3 R6, R6, R11, R10, !PT ;  /* 0x0000000b06067276 */ /* 0x010fc8000780000a */
[----:B------:R-:W-:-:S07]  /*04f0*/  FMNMX3 R0, R6, R13, R12, !PT ;  /* 0x0000000d06007276 */ /* 0x000fce000780000c */
.L_x_3:
        /* <DEDUP_REMOVED lines=10> */
[----:B------:R-:W3:Y:S01]  /*05a0*/  LDG.E R8, desc[UR10][R2.64+0xc] ;  /* 0x00000c0a02087981 */ /* 0x000ee2000c1e1900 */
[----:B------:R-:W-:-:S02]  /*05b0*/  IADD3 R5, PT, PT, R5, 0x4, RZ ;  /* 0x0000000405057810 */ /* 0x000fc40007ffe0ff */
[----:B--2--5:R-:W-:-:S04]  /*05c0*/  FMNMX3 R0, R0, R7, R6, !PT ;  /* 0x0000000700007276 */ /* 0x024fc80007800006 */
[----:B---3--:R-:W-:-:S07]  /*05d0*/  FMNMX3 R0, R0, R9, R8, !PT ;  /* 0x0000000900007276 */ /* 0x008fce0007800008 */
.L_x_4:
[----:B------:R-:W-:Y:S05]  /*05e0*/  BRA.U !UP1, `(.L_x_0) ;  /* 0x0000000109307547 */ /* 0x000fea000b800000 */
[----:B------:R-:W0:Y:S01]  /*05f0*/  LDC.64 R2, c[0x0][0x380] ;  /* 0x0000e000ff027b82 */ /* 0x000e220000000a00 */
[----:B------:R-:W-:Y:S01]  /*0600*/  UIADD3 UR4, UPT, UPT, -UR4, URZ, URZ ;  /* 0x000000ff04047290 */ /* 0x000fe2000fffe1ff */
[----:B0-----:R-:W-:-:S05]  /*0610*/  IMAD.WIDE.U32 R2, R5, 0x4, R2 ;  /* 0x0000000405027825 */ /* 0x001fca00078e0002 */
[----:B------:R-:W-:-:S07]  /*0620*/  MOV R5, R3 ;  /* 0x0000000300057202 */ /* 0x000fce0000000f00 */
.L_x_5:
[----:B------:R-:W-:-:S06]  /*0630*/  MOV R3, R5 ;  /* 0x0000000500037202 */ /* 0x000fcc0000000f00 */
[----:B------:R0:W2:Y:S01]  /*0640*/  LDG.E R3, desc[UR10][R2.64] ;  /* 0x0000000a02037981 */ /* 0x0000a2000c1e1900 */
[----:B------:R-:W-:-:S04]  /*0650*/  UIADD3 UR4, UPT, UPT, UR4, 0x1, URZ ;  /* 0x0000000104047890 */ /* 0x000fc8000fffe0ff */
[----:B------:R-:W-:Y:S01]  /*0660*/  UISETP.NE.AND UP0, UPT, UR4, URZ, UPT ;  /* 0x000000ff0400728c */ /* 0x000fe2000bf05270 */
[----:B0-----:R-:W-:-:S04]  /*0670*/  IADD3 R2, P0, PT, R2, 0x4, RZ ;  /* 0x0000000402027810 */ /* 0x001fc80007f1e0ff */
[----:B------:R-:W-:Y:S02]  /*0680*/  IADD3.X R5, PT, PT, RZ, R5, RZ, P0, !PT ;  /* 0x00000005ff057210 */ /* 0x000fe400007fe4ff */
[----:B--2--5:R-:W-:Y:S02]  /*0690*/  FMNMX R0, R3, R0, !PT ;  /* 0x0000000003007209 */ /* 0x024fe40007800000 */
[----:B------:R-:W-:Y:S05]  /*06a0*/  BRA.U UP0, `(.L_x_5) ;  /* 0xfffffffd00e07547 */ /* 0x000fea000b83ffff */
.L_x_0:
[----:B------:R-:W0:Y:S01]  /*06b0*/  LDCU UR6, c[0x0][0x390] ;  /* 0x00007200ff0677ac */ /* 0x000e220008000800 */
[----:B------:R-:W-:Y:S01]  /*06c0*/  HFMA2 R5, -RZ, RZ, 0, 0 ;  /* 0x00000000ff057431 */ /* 0x000fe200000001ff */
[----:B0-----:R-:W-:-:S09]  /*06d0*/  UISETP.GE.AND UP0, UPT, UR6, 0x1, UPT ;  /* 0x000000010600788c */ /* 0x001fd2000bf06270 */
[----:B------:R-:W-:Y:S05]  /*06e0*/  BRA.U !UP0, `(.L_x_6) ;  /* 0x0000000d08187547 */ /* 0x000fea000b800000 */
[----:B------:R-:W-:Y:S01]  /*06f0*/  UISETP.GE.U32.AND UP1, UPT, UR6, 0x8, UPT ;  /* 0x000000080600788c */ /* 0x000fe2000bf26070 */
[----:B------:R-:W-:Y:S01]  /*0700*/  MOV R5, RZ ;  /* 0x000000ff00057202 */ /* 0x000fe20000000f00 */
[----:B------:R-:W-:Y:S01]  /*0710*/  ULOP3.LUT UR7, UR6, 0x7, URZ, 0xc0, !UPT ;  /* 0x0000000706077892 */ /* 0x000fe2000f8ec0ff */
[----:B------:R-:W-:-:S03]  /*0720*/  MOV R6, RZ ;  /* 0x000000ff00067202 */ /* 0x000fc60000000f00 */
[----:B------:R-:W-:-:S03]  /*0730*/  UISETP.NE.AND UP0, UPT, UR7, URZ, UPT ;  /* 0x000000ff0700728c */ /* 0x000fc6000bf05270 */
[----:B------:R-:W-:Y:S08]  /*0740*/  BRA.U !UP1, `(.L_x_7) ;  /* 0x0000000509847547 */ /* 0x000ff0000b800000 */
[----:B------:R-:W0:Y:S01]  /*0750*/  LDCU.64 UR4, c[0x0][0x380] ;  /* 0x00007000ff0477ac */ /* 0x000e220008000a00 */
[----:B------:R-:W-:Y:S01]  /*0760*/  MOV R5, RZ ;  /* 0x000000ff00057202 */ /* 0x000fe20000000f00 */
[----:B------:R-:W-:-:S04]  /*0770*/  ULOP3.LUT UR8, UR6, 0x7ffffff8, URZ, 0xc0, !UPT ;  /* 0x7ffffff806087892 */ /* 0x000fc8000f8ec0ff */
[----:B------:R-:W-:Y:S02]  /*0780*/  UIADD3 UR9, UPT, UPT, -UR8, URZ, URZ ;  /* 0x000000ff08097290 */ /* 0x000fe4000fffe1ff */
[----:B------:R-:W-:Y:S01]  /*0790*/  MOV R6, UR8 ;  /* 0x0000000800067c02 */ /* 0x000fe20008000f00 */
[----:B0-----:R-:W-:-:S04]  /*07a0*/  UIADD3 UR4, UP1, UPT, UR4, 0x10, URZ ;  /* 0x0000001004047890 */ /* 0x001fc8000ff3e0ff */
[----:B------:R-:W-:Y:S02]  /*07b0*/  UIADD3.X UR5, UPT, UPT, URZ, UR5, URZ, UP1, !UPT ;  /* 0x00000005ff057290 */ /* 0x000fe40008ffe4ff */
[----:B------:R-:W-:-:S04]  /*07c0*/  MOV R8, UR4 ;  /* 0x0000000400087c02 */ /* 0x000fc80008000f00 */
[----:B------:R-:W-:-:S07]  /*07d0*/  MOV R3, UR5 ;  /* 0x0000000500037c02 */ /* 0x000fce0008000f00 */
.L_x_8:
[----:B------:R-:W-:-:S05]  /*07e0*/  MOV R2, R8 ;  /* 0x0000000800027202 */ /* 0x000fca0000000f00 */
[----:B------:R-:W2:Y:S04]  /*07f0*/  LDG.E R7, desc[UR10][R2.64+-0x10] ;  /* 0xfffff00a02077981 */ /* 0x000ea8000c1e1900 */
[----:B------:R-:W3:Y:S04]  /*0800*/  LDG.E R25, desc[UR10][R2.64+-0xc] ;  /* 0xfffff40a02197981 */ /* 0x000ee8000c1e1900 */
[----:B------:R-:W4:Y:S04]  /*0810*/  LDG.E R21, desc[UR10][R2.64+-0x8] ;  /* 0xfffff80a02157981 */ /* 0x000f28000c1e1900 */
[----:B------:R-:W4:Y:S04]  /*0820*/  LDG.E R23, desc[UR10][R2.64+-0x4] ;  /* 0xfffffc0a02177981 */ /* 0x000f28000c1e1900 */
[----:B------:R-:W4:Y:S04]  /*0830*/  LDG.E R13, desc[UR10][R2.64] ;  /* 0x0000000a020d7981 */ /* 0x000f28000c1e1900 */
[----:B------:R-:W4:Y:S04]  /*0840*/  LDG.E R19, desc[UR10][R2.64+0x4] ;  /* 0x0000040a02137981 */ /* 0x000f28000c1e1900 */
[----:B------:R-:W4:Y:S04]  /*0850*/  LDG.E R17, desc[UR10][R2.64+0x8] ;  /* 0x0000080a02117981 */ /* 0x000f28000c1e1900 */
[----:B------:R-:W4:Y:S01]  /*0860*/  LDG.E R15, desc[UR10][R2.64+0xc] ;  /* 0x00000c0a020f7981 */ /* 0x000f22000c1e1900 */
[----:B------:R-:W-:Y:S01]  /*0870*/  HFMA2 R10, -RZ, RZ, 0.96630859375, -0.0022525787353515625 ;  /* 0x3bbb989dff0a7431 */ /* 0x000fe200000001ff */
[----:B------:R-:W-:Y:S01]  /*0880*/  MOV R11, 0x437c0000 ;  /* 0x437c0000000b7802 */ /* 0x000fe20000000f00 */
[----:B------:R-:W-:-:S04]  /*0890*/  UIADD3 UR9, UPT, UPT, UR9, 0x8, URZ ;  /* 0x0000000809097890 */ /* 0x000fc8000fffe0ff */
[----:B------:R-:W-:Y:S01]  /*08a0*/  UISETP.NE.AND UP1, UPT, UR9, URZ, UPT ;  /* 0x000000ff0900728c */ /* 0x000fe2000bf25270 */
[----:B--2--5:R-:W-:-:S04]  /*08b0*/  FADD R9, R7, -R0 ;  /* 0x8000000007097221 */ /* 0x024fc80000000000 */
[----:B------:R-:W-:Y:S01]  /*08c0*/  FFMA.SAT R8, R9, R10, 0.5 ;  /* 0x3f00000009087423 */ /* 0x000fe2000000200a */
[----:B---3--:R-:W-:-:S03]  /*08d0*/  FADD R25, R25, -R0 ;  /* 0x8000000019197221 */ /* 0x008fc60000000000 */
[-C--:B------:R-:W-:Y:S01]  /*08e0*/  FFMA.RM R7, R8, R11.reuse, 12582913 ;  /* 0x4b40000108077423 */ /* 0x080fe2000000400b */
[-C--:B------:R-:W-:Y:S01]  /*08f0*/  FFMA.SAT R8, R25, R10.reuse, 0.5 ;  /* 0x3f00000019087423 */ /* 0x080fe2000000200a */
[--C-:B----4-:R-:W-:Y:S02]  /*0900*/  FADD R21, R21, -R0.reuse ;  /* 0x8000000015157221 */ /* 0x110fe40000000000 */
[----:B------:R-:W-:Y:S01]  /*0910*/  FADD R12, R7, -12583039 ;  /* 0xcb40007f070c7421 */ /* 0x000fe20000000000 */
[-C--:B------:R-:W-:Y:S01]  /*0920*/  FFMA.RM R8, R8, R11.reuse, 12582913 ;  /* 0x4b40000108087423 */ /* 0x080fe2000000400b */
[-C--:B------:R-:W-:Y:S01]  /*0930*/  FFMA.SAT R16, R21, R10.reuse, 0.5 ;  /* 0x3f00000015107423 */ /* 0x080fe2000000200a */
[----:B------:R-:W-:Y:S01]  /*0940*/  FADD R23, R23, -R0 ;  /* 0x8000000017177221 */ /* 0x000fe20000000000 */
[----:B------:R-:W-:Y:S01]  /*0950*/  FFMA R12, R9, 1.4426950216293334961, -R12 ;  /* 0x3fb8aa3b090c7823 */ /* 0x000fe2000000080c */
[C---:B------:R-:W-:Y:S01]  /*0960*/  FADD R14, R8.reuse, -12583039 ;  /* 0xcb40007f080e7421 */ /* 0x040fe20000000000 */
[----:B------:R-:W-:Y:S01]  /*0970*/  SHF.L.U32 R8, R8, 0x17, RZ ;  /* 0x0000001708087819 */ /* 0x000fe200000006ff */
[----:B------:R-:W-:Y:S01]  /*0980*/  FFMA.SAT R18, R23, R10, 0.5 ;  /* 0x3f00000017127423 */ /* 0x000fe2000000200a */
[----:B------:R-:W-:Y:S01]  /*0990*/  FFMA R12, R9, 1.925963033500011079e-08, R12 ;  /* 0x32a57060090c7823 */ /* 0x000fe2000000000c */
[----:B------:R-:W-:Y:S01]  /*09a0*/  FFMA.RM R9, R16, R11, 12582913 ;  /* 0x4b40000110097423 */ /* 0x000fe2000000400b */
[----:B------:R-:W-:Y:S01]  /*09b0*/  FFMA R14, R25, 1.4426950216293334961, -R14 ;  /* 0x3fb8aa3b190e7823 */ /* 0x000fe2000000080e */
[----:B------:R-:W-:-:S02]  /*09c0*/  FADD R27, R19, -R0 ;  /* 0x80000000131b7221 */ /* 0x000fc40000000000 */
[----:B------:R-:W-:Y:S01]  /*09d0*/  FADD R16, R9, -12583039 ;  /* 0xcb40007f09107421 */ /* 0x000fe20000000000 */
[----:B------:R-:W-:Y:S01]  /*09e0*/  FFMA R14, R25, 1.925963033500011079e-08, R14 ;  /* 0x32a57060190e7823 */ /* 0x000fe2000000000e */
[----:B------:R-:W-:Y:S01]  /*09f0*/  FADD R25, R13, -R0 ;  /* 0x800000000d197221 */ /* 0x000fe20000000000 */
[-C--:B------:R-:W-:Y:S01]  /*0a00*/  FFMA.RM R13, R18, R11.reuse, 12582913 ;  /* 0x4b400001120d7423 */ /* 0x080fe2000000400b */
[----:B------:R-:W-:Y:S01]  /*0a10*/  FFMA R16, R21, 1.4426950216293334961, -R16 ;  /* 0x3fb8aa3b15107823 */ /* 0x000fe20000000810 */
[----:B------:R-:W0:Y:S01]  /*0a20*/  MUFU.EX2 R12, R12 ;  /* 0x0000000c000c7308 */ /* 0x000e220000000800 */
[-C--:B------:R-:W-:Y:S01]  /*0a30*/  FFMA.SAT R22, R25, R10.reuse, 0.5 ;  /* 0x3f00000019167423 */ /* 0x080fe2000000200a */
[----:B------:R-:W-:Y:S01]  /*0a40*/  FADD R20, R13, -12583039 ;  /* 0xcb40007f0d147421 */ /* 0x000fe20000000000 */
[----:B------:R-:W-:Y:S01]  /*0a50*/  FFMA R18, R21, 1.925963033500011079e-08, R16 ;  /* 0x32a5706015127823 */ /* 0x000fe20000000010 */
[----:B------:R-:W-:Y:S01]  /*0a60*/  FADD R21, R17, -R0 ;  /* 0x8000000011157221 */ /* 0x000fe20000000000 */
[-C--:B------:R-:W-:Y:S01]  /*0a70*/  FFMA.RM R16, R22, R11.reuse, 12582913 ;  /* 0x4b40000116107423 */ /* 0x080fe2000000400b */
[----:B------:R-:W-:Y:S01]  /*0a80*/  FFMA R20, R23, 1.4426950216293334961, -R20 ;  /* 0x3fb8aa3b17147823 */ /* 0x000fe20000000814 */
[-C--:B------:R-:W-:Y:S01]  /*0a90*/  FFMA.SAT R26, R27, R10.reuse, 0.5 ;  /* 0x3f0000001b1a7423 */ /* 0x080fe2000000200a */
[----:B------:R-:W1:Y:S01]  /*0aa0*/  MUFU.EX2 R14, R14 ;  /* 0x0000000e000e7308 */ /* 0x000e620000000800 */
[----:B------:R-:W-:Y:S01]  /*0ab0*/  FADD R24, R16, -12583039 ;  /* 0xcb40007f10187421 */ /* 0x000fe20000000000 */
[----:B------:R-:W-:Y:S01]  /*0ac0*/  FFMA R22, R23, 1.925963033500011079e-08, R20 ;  /* 0x32a5706017167823 */ /* 0x000fe20000000014 */
[-C--:B------:R-:W-:Y:S01]  /*0ad0*/  FFMA.RM R19, R26, R11.reuse, 12582913 ;  /* 0x4b4000011a137423 */ /* 0x080fe2000000400b */
[----:B------:R-:W-:Y:S01]  /*0ae0*/  FADD R23, R15, -R0 ;  /* 0x800000000f177221 */ /* 0x000fe20000000000 */
[----:B------:R-:W-:Y:S01]  /*0af0*/  FFMA R24, R25, 1.4426950216293334961, -R24 ;  /* 0x3fb8aa3b19187823 */ /* 0x000fe20000000818 */
[----:B------:R-:W-:Y:S01]  /*0b00*/  SHF.L.U32 R13, R13, 0x17, RZ ;  /* 0x000000170d0d7819 */ /* 0x000fe200000006ff */
[----:B------:R-:W-:Y:S01]  /*0b10*/  FADD R26, R19, -12583039 ;  /* 0xcb40007f131a7421 */ /* 0x000fe20000000000 */
[----:B------:R-:W2:Y:S01]  /*0b20*/  MUFU.EX2 R18, R18 ;  /* 0x0000001200127308 */ /* 0x000ea20000000800 */
[----:B------:R-:W-:Y:S01]  /*0b30*/  FFMA R20, R25, 1.925963033500011079e-08, R24 ;  /* 0x32a5706019147823 */ /* 0x000fe20000000018 */
[-C--:B------:R-:W-:Y:S01]  /*0b40*/  FFMA.SAT R24, R21, R10.reuse, 0.5 ;  /* 0x3f00000015187423 */ /* 0x080fe2000000200a */
[----:B------:R-:W-:Y:S01]  /*0b50*/  FFMA.SAT R28, R23, R10, 0.5 ;  /* 0x3f000000171c7423 */ /* 0x000fe2000000200a */
[----:B------:R-:W-:Y:S01]  /*0b60*/  SHF.L.U32 R10, R7, 0x17, RZ ;  /* 0x00000017070a7819 */ /* 0x000fe200000006ff */
[C---:B------:R-:W-:Y:S01]  /*0b70*/  FFMA R26, R27.reuse, 1.4426950216293334961, -R26 ;  /* 0x3fb8aa3b1b1a7823 */ /* 0x040fe2000000081a */
[-C--:B------:R-:W-:Y:S01]  /*0b80*/  FFMA.RM R15, R24, R11.reuse, 12582913 ;  /* 0x4b400001180f7423 */ /* 0x080fe2000000400b */
[----:B------:R-:W-:Y:S01]  /*0b90*/  FFMA.RM R11, R28, R11, 12582913 ;  /* 0x4b4000011c0b7423 */ /* 0x000fe2000000400b */
[----:B------:R-:W3:Y:S01]  /*0ba0*/  MUFU.EX2 R17, R22 ;  /* 0x0000001600117308 */ /* 0x000ee20000000800 */
[----:B------:R-:W-:Y:S01]  /*0bb0*/  FFMA R26, R27, 1.925963033500011079e-08, R26 ;  /* 0x32a570601b1a7823 */ /* 0x000fe2000000001a */
[----:B------:R-:W-:Y:S01]  /*0bc0*/  FADD R24, R15, -12583039 ;  /* 0xcb40007f0f187421 */ /* 0x000fe20000000000 */
[----:B0-----:R-:W-:Y:S01]  /*0bd0*/  FFMA R5, R10, R12, R5 ;  /* 0x0000000c0a057223 */ /* 0x001fe20000000005 */
[----:B------:R-:W-:Y:S01]  /*0be0*/  FADD R12, R11, -12583039 ;  /* 0xcb40007f0b0c7421 */ /* 0x000fe20000000000 */
[----:B------:R-:W-:Y:S01]  /*0bf0*/  SHF.L.U32 R10, R9, 0x17, RZ ;  /* 0x00000017090a7819 */ /* 0x000fe200000006ff */
[----:B------:R-:W-:Y:S01]  /*0c00*/  FFMA R24, R21, 1.4426950216293334961, -R24 ;  /* 0x3fb8aa3b15187823 */ /* 0x000fe20000000818 */
[----:B-1----:R-:W-:Y:S01]  /*0c10*/  FFMA R5, R8, R14, R5 ;  /* 0x0000000e08057223 */ /* 0x002fe20000000005 */
[----:B------:R-:W0:Y:S01]  /*0c20*/  MUFU.EX2 R20, R20 ;  /* 0x0000001400147308 */ /* 0x000e220000000800 */
[----:B------:R-:W-:Y:S01]  /*0c30*/  FFMA R12, R23, 1.4426950216293334961, -R12 ;  /* 0x3fb8aa3b170c7823 */ /* 0x000fe2000000080c */
[----:B------:R-:W-:Y:S01]  /*0c40*/  FFMA R24, R21, 1.925963033500011079e-08, R24 ;  /* 0x32a5706015187823 */ /* 0x000fe20000000018 */
[----:B--2---:R-:W-:Y:S01]  /*0c50*/  FFMA R10, R10, R18, R5 ;  /* 0x000000120a0a7223 */ /* 0x004fe20000000005 */
[----:B------:R-:W-:Y:S01]  /*0c60*/  SHF.L.U32 R16, R16, 0x17, RZ ;  /* 0x0000001710107819 */ /* 0x000fe200000006ff */
[----:B------:R-:W-:Y:S01]  /*0c70*/  FFMA R12, R23, 1.925963033500011079e-08, R12 ;  /* 0x32a57060170c7823 */ /* 0x000fe2000000000c */
[----:B------:R-:W-:-:S02]  /*0c80*/  SHF.L.U32 R19, R19, 0x17, RZ ;  /* 0x0000001713137819 */ /* 0x000fc400000006ff */
[----:B------:R-:W1:Y:S01]  /*0c90*/  MUFU.EX2 R7, R26 ;  /* 0x0000001a00077308 */ /* 0x000e620000000800 */
[----:B---3--:R-:W-:Y:S01]  /*0ca0*/  FFMA R13, R13, R17, R10 ;  /* 0x000000110d0d7223 */ /* 0x008fe2000000000a */
[----:B------:R-:W-:-:S06]  /*0cb0*/  SHF.L.U32 R8, R15, 0x17, RZ ;  /* 0x000000170f087819 */ /* 0x000fcc00000006ff */
[----:B------:R-:W2:Y:S01]  /*0cc0*/  MUFU.EX2 R24, R24 ;  /* 0x0000001800187308 */ /* 0x000ea20000000800 */
[----:B0-----:R-:W-:-:S07]  /*0cd0*/  FFMA R16, R16, R20, R13 ;  /* 0x0000001410107223 */ /* 0x001fce000000000d */
[----:B------:R-:W0:Y:S01]  /*0ce0*/  MUFU.EX2 R12, R12 ;  /* 0x0000000c000c7308 */ /* 0x000e220000000800 */
[----:B-1----:R-:W-:-:S04]  /*0cf0*/  FFMA R7, R19, R7, R16 ;  /* 0x0000000713077223 */ /* 0x002fc80000000010 */
[----:B--2---:R-:W-:Y:S01]  /*0d00*/  FFMA R7, R8, R24, R7 ;  /* 0x0000001808077223 */ /* 0x004fe20000000007 */
[----:B------:R-:W-:Y:S02]  /*0d10*/  IADD3 R8, P0, PT, R2, 0x20, RZ ;  /* 0x0000002002087810 */ /* 0x000fe40007f1e0ff */
[----:B------:R-:W-:Y:S02]  /*0d20*/  SHF.L.U32 R2, R11, 0x17, RZ ;  /* 0x000000170b027819 */ /* 0x000fe400000006ff */
[----:B------:R-:W-:-:S03]  /*0d30*/  IADD3.X R3, PT, PT, RZ, R3, RZ, P0, !PT ;  /* 0x00000003ff037210 */ /* 0x000fc600007fe4ff */
[----:B0-----:R-:W-:Y:S01]  /*0d40*/  FFMA R5, R2, R12, R7 ;  /* 0x0000000c02057223 */ /* 0x001fe20000000007 */
[----:B------:R-:W-:Y:S06]  /*0d50*/  BRA.U UP1, `(.L_x_8) ;  /* 0xfffffff901a07547 */ /* 0x000fec000b83ffff */
.L_x_7:
        /* <DEDUP_REMOVED lines=8> */
[----:B------:R-:W3:Y:S04]  /*0de0*/  LDG.E R11, desc[UR10][R8.64+0x4] ;  /* 0x0000040a080b7981 */ /* 0x000ee8000c1e1900 */
[----:B------:R-:W4:Y:S04]  /*0df0*/  LDG.E R13, desc[UR10][R8.64+0x8] ;  /* 0x0000080a080d7981 */ /* 0x000f28000c1e1900 */
[----:B------:R0:W4:Y:S01]  /*0e00*/  LDG.E R15, desc[UR10][R8.64+0xc] ;  /* 0x00000c0a080f7981 */ /* 0x000122000c1e1900 */
[----:B------:R-:W-:Y:S01]  /*0e10*/  HFMA2 R12, -RZ, RZ, 0.96630859375, -0.0022525787353515625 ;  /* 0x3bbb989dff0c7431 */ /* 0x000fe200000001ff */
[----:B------:R-:W-:-:S02]  /*0e20*/  MOV R14, 0x437c0000 ;  /* 0x437c0000000e7802 */ /* 0x000fc40000000f00 */
[----:B------:R-:W-:Y:S01]  /*0e30*/  IADD3 R6, PT, PT, R6, 0x4, RZ ;  /* 0x0000000406067810 */ /* 0x000fe20007ffe0ff */
[----:B--2--5:R-:W-:-:S04]  /*0e40*/  FADD R7, R3, -R0 ;  /* 0x8000000003077221 */ /* 0x024fc80000000000 */
[----:B------:R-:W-:Y:S01]  /*0e50*/  FFMA.SAT R2, R7, R12, 0.5 ;  /* 0x3f00000007027423 */ /* 0x000fe2000000200c */
[----:B---3--:R-:W-:-:S03]  /*0e60*/  FADD R11, R11, -R0 ;  /* 0x800000000b0b7221 */ /* 0x008fc60000000000 */
[----:B------:R-:W-:Y:S01]  /*0e70*/  FFMA.RM R2, R2, R14, 12582913 ;  /* 0x4b40000102027423 */ /* 0x000fe2000000400e */
[--C-:B----4-:R-:W-:Y:S01]  /*0e80*/  FADD R13, R13, -R0.reuse ;  /* 0x800000000d0d7221 */ /* 0x110fe20000000000 */
[-C--:B------:R-:W-:Y:S02]  /*0e90*/  FFMA.SAT R3, R11, R12.reuse, 0.5 ;  /* 0x3f0000000b037423 */ /* 0x080fe4000000200c */
[C---:B------:R-:W-:Y:S01]  /*0ea0*/  FADD R10, R2.reuse, -12583039 ;  /* 0xcb40007f020a7421 */ /* 0x040fe20000000000 */
[----:B0-----:R-:W-:Y:S01]  /*0eb0*/  FFMA.SAT R9, R13, R12, 0.5 ;  /* 0x3f0000000d097423 */ /* 0x001fe2000000200c */
[-C--:B------:R-:W-:Y:S01]  /*0ec0*/  FFMA.RM R3, R3, R14.reuse, 12582913 ;  /* 0x4b40000103037423 */ /* 0x080fe2000000400e */
[----:B------:R-:W-:Y:S01]  /*0ed0*/  FADD R15, R15, -R0 ;  /* 0x800000000f0f7221 */ /* 0x000fe20000000000 */
[----:B------:R-:W-:Y:S01]  /*0ee0*/  FFMA R10, R7, 1.4426950216293334961, -R10 ;  /* 0x3fb8aa3b070a7823 */ /* 0x000fe2000000080a */
[----:B------:R-:W-:Y:S01]  /*0ef0*/  SHF.L.U32 R2, R2, 0x17, RZ ;  /* 0x0000001702027819 */ /* 0x000fe200000006ff */
[C---:B------:R-:W-:Y:S01]  /*0f00*/  FADD R8, R3.reuse, -12583039 ;  /* 0xcb40007f03087421 */ /* 0x040fe20000000000 */
[----:B------:R-:W-:Y:S01]  /*0f10*/  SHF.L.U32 R3, R3, 0x17, RZ ;  /* 0x0000001703037819 */ /* 0x000fe200000006ff */
[----:B------:R-:W-:Y:S01]  /*0f20*/  FFMA R10, R7, 1.925963033500011079e-08, R10 ;  /* 0x32a57060070a7823 */ /* 0x000fe2000000000a */
[----:B------:R-:W-:Y:S01]  /*0f30*/  FFMA.RM R7, R9, R14, 12582913 ;  /* 0x4b40000109077423 */ /* 0x000fe2000000400e */
[----:B------:R-:W-:Y:S01]  /*0f40*/  FFMA.SAT R9, R15, R12, 0.5 ;  /* 0x3f0000000f097423 */ /* 0x000fe2000000200c */
[----:B------:R-:W-:-:S02]  /*0f50*/  FFMA R8, R11, 1.4426950216293334961, -R8 ;  /* 0x3fb8aa3b0b087823 */ /* 0x000fc40000000808 */
[----:B------:R-:W-:Y:S01]  /*0f60*/  FADD R12, R7, -12583039 ;  /* 0xcb40007f070c7421 */ /* 0x000fe20000000000 */
[----:B------:R-:W-:Y:S01]  /*0f70*/  FFMA.RM R9, R9, R14, 12582913 ;  /* 0x4b40000109097423 */ /* 0x000fe2000000400e */
[----:B------:R-:W-:Y:S01]  /*0f80*/  FFMA R8, R11, 1.925963033500011079e-08, R8 ;  /* 0x32a570600b087823 */ /* 0x000fe20000000008 */
[----:B------:R-:W0:Y:S01]  /*0f90*/  MUFU.EX2 R10, R10 ;  /* 0x0000000a000a7308 */ /* 0x000e220000000800 */
[----:B------:R-:W-:Y:S01]  /*0fa0*/  FFMA R12, R13, 1.4426950216293334961, -R12 ;  /* 0x3fb8aa3b0d0c7823 */ /* 0x000fe2000000080c */
[----:B------:R-:W-:Y:S01]  /*0fb0*/  FADD R14, R9, -12583039 ;  /* 0xcb40007f090e7421 */ /* 0x000fe20000000000 */
[----:B------:R-:W-:Y:S02]  /*0fc0*/  SHF.L.U32 R7, R7, 0x17, RZ ;  /* 0x0000001707077819 */ /* 0x000fe400000006ff */
[----:B------:R-:W-:Y:S01]  /*0fd0*/  FFMA R12, R13, 1.925963033500011079e-08, R12 ;  /* 0x32a570600d0c7823 */ /* 0x000fe2000000000c */
[C---:B------:R-:W-:Y:S02]  /*0fe0*/  FFMA R14, R15.reuse, 1.4426950216293334961, -R14 ;  /* 0x3fb8aa3b0f0e7823 */ /* 0x040fe4000000080e */
[----:B------:R-:W1:Y:S02]  /*0ff0*/  MUFU.EX2 R8, R8 ;  /* 0x0000000800087308 */ /* 0x000e640000000800 */
[----:B------:R-:W-:-:S06]  /*1000*/  FFMA R14, R15, 1.925963033500011079e-08, R14 ;  /* 0x32a570600f0e7823 */ /* 0x000fcc000000000e */
[----:B------:R-:W2:Y:S01]  /*1010*/  MUFU.EX2 R12, R12 ;  /* 0x0000000c000c7308 */ /* 0x000ea20000000800 */
[----:B0-----:R-:W-:Y:S01]  /*1020*/  FFMA R2, R2, R10, R5 ;  /* 0x0000000a02027223 */ /* 0x001fe20000000005 */
[----:B------:R-:W-:-:S06]  /*1030*/  SHF.L.U32 R5, R9, 0x17, RZ ;  /* 0x0000001709057819 */ /* 0x000fcc00000006ff */
[----:B------:R-:W0:Y:S01]  /*1040*/  MUFU.EX2 R14, R14 ;  /* 0x0000000e000e7308 */ /* 0x000e220000000800 */
[----:B-1----:R-:W-:-:S04]  /*1050*/  FFMA R2, R3, R8, R2 ;  /* 0x0000000803027223 */ /* 0x002fc80000000002 */
[----:B--2---:R-:W-:-:S04]  /*1060*/  FFMA R2, R7, R12, R2 ;  /* 0x0000000c07027223 */ /* 0x004fc80000000002 */
[----:B0-----:R-:W-:-:S07]  /*1070*/  FFMA R5, R5, R14, R2 ;  /* 0x0000000e05057223 */ /* 0x001fce0000000002 */
.L_x_9:
[----:B------:R-:W-:Y:S05]  /*1080*/  BRA.U !UP1, `(.L_x_6) ;  /* 0x0000000109b07547 */ /* 0x000fea000b800000 */
[----:B------:R-:W-:Y:S02]  /*1090*/  UISETP.NE.AND UP0, UPT, UR5, 0x1, UPT ;  /* 0x000000010500788c */ /* 0x000fe4000bf05270 */
[----:B------:R-:W-:-:S04]  /*10a0*/  ULOP3.LUT UR4, UR6, 0x1, URZ, 0xc0, !UPT ;  /* 0x0000000106047892 */ /* 0x000fc8000f8ec0ff */
[----:B------:R-:W-:-:S03]  /*10b0*/  UISETP.NE.U32.AND UP1, UPT, UR4, 0x1, UPT ;  /* 0x000000010400788c */ /* 0x000fc6000bf25070 */
[----:B------:R-:W-:Y:S08]  /*10c0*/  BRA.U !UP0, `(.L_x_10) ;  /* 0x0000000108647547 */ /* 0x000ff0000b800000 */
[----:B------:R-:W0:Y:S02]  /*10d0*/  LDC.64 R2, c[0x0][0x380] ;  /* 0x0000e000ff027b82 */ /* 0x000e240000000a00 */
[----:B0-----:R-:W-:-:S05]  /*10e0*/  IMAD.WIDE.U32 R2, R6, 0x4, R2 ;  /* 0x0000000406027825 */ /* 0x001fca00078e0002 */
[----:B------:R-:W2:Y:S04]  /*10f0*/  LDG.E R7, desc[UR10][R2.64] ;  /* 0x0000000a02077981 */ /* 0x000ea8000c1e1900 */
[----:B------:R-:W3:Y:S01]  /*1100*/  LDG.E R11, desc[UR10][R2.64+0x4] ;  /* 0x0000040a020b7981 */ /* 0x000ee2000c1e1900 */
[----:B------:R-:W-:Y:S01]  /*1110*/  HFMA2 R8, -RZ, RZ, 0.96630859375, -0.0022525787353515625 ;  /* 0x3bbb989dff087431 */ /* 0x000fe200000001ff */
[----:B------:R-:W-:Y:S02]  /*1120*/  MOV R10, 0x437c0000 ;  /* 0x437c0000000a7802 */ /* 0x000fe40000000f00 */
[----:B------:R-:W-:Y:S01]  /*1130*/  IADD3 R6, PT, PT, R6, 0x2, RZ ;  /* 0x0000000206067810 */ /* 0x000fe20007ffe0ff */
[----:B--2--5:R-:W-:-:S04]  /*1140*/  FADD R7, R7, -R0 ;  /* 0x8000000007077221 */ /* 0x024fc80000000000 */
[----:B------:R-:W-:Y:S01]  /*1150*/  FFMA.SAT R9, R7, R8, 0.5 ;  /* 0x3f00000007097423 */ /* 0x000fe20000002008 */
[----:B---3--:R-:W-:-:S03]  /*1160*/  FADD R11, R11, -R0 ;  /* 0x800000000b0b7221 */ /* 0x008fc60000000000 */
[----:B------:R-:W-:Y:S01]  /*1170*/  FFMA.RM R9, R9, R10, 12582913 ;  /* 0x4b40000109097423 */ /* 0x000fe2000000400a */
[----:B------:R-:W-:-:S03]  /*1180*/  FFMA.SAT R13, R11, R8, 0.5 ;  /* 0x3f0000000b0d7423 */ /* 0x000fc60000002008 */
[----:B------:R-:W-:Y:S01]  /*1190*/  FADD R8, R9, -12583039 ;  /* 0xcb40007f09087421 */ /* 0x000fe20000000000 */
[----:B------:R-:W-:-:S03]  /*11a0*/  FFMA.RM R13, R13, R10, 12582913 ;  /* 0x4b4000010d0d7423 */ /* 0x000fc6000000400a */
[----:B------:R-:W-:Y:S01]  /*11b0*/  FFMA R8, R7, 1.4426950216293334961, -R8 ;  /* 0x3fb8aa3b07087823 */ /* 0x000fe20000000808 */
[C---:B------:R-:W-:Y:S01]  /*11c0*/  FADD R2, R13.reuse, -12583039 ;  /* 0xcb40007f0d027421 */ /* 0x040fe20000000000 */
[----:B------:R-:W-:Y:S02]  /*11d0*/  SHF.L.U32 R13, R13, 0x17, RZ ;  /* 0x000000170d0d7819 */ /* 0x000fe400000006ff */
[----:B------:R-:W-:Y:S01]  /*11e0*/  FFMA R8, R7, 1.925963033500011079e-08, R8 ;  /* 0x32a5706007087823 */ /* 0x000fe20000000008 */
[----:B------:R-:W-:-:S04]  /*11f0*/  FFMA R2, R11, 1.4426950216293334961, -R2 ;  /* 0x3fb8aa3b0b027823 */ /* 0x000fc80000000802 */
[----:B------:R-:W-:Y:S01]  /*1200*/  FFMA R11, R11, 1.925963033500011079e-08, R2 ;  /* 0x32a570600b0b7823 */ /* 0x000fe20000000002 */
[----:B------:R-:W0:Y:S01]  /*1210*/  MUFU.EX2 R8, R8 ;  /* 0x0000000800087308 */ /* 0x000e220000000800 */
[----:B------:R-:W-:-:S07]  /*1220*/  SHF.L.U32 R2, R9, 0x17, RZ ;  /* 0x0000001709027819 */ /* 0x000fce00000006ff */
[----:B------:R-:W1:Y:S01]  /*1230*/  MUFU.EX2 R11, R11 ;  /* 0x0000000b000b7308 */ /* 0x000e620000000800 */
[----:B0-----:R-:W-:-:S04]  /*1240*/  FFMA R2, R2, R8, R5 ;  /* 0x0000000802027223 */ /* 0x001fc80000000005 */
[----:B-1----:R-:W-:-:S07]  /*1250*/  FFMA R5, R13, R11, R2 ;  /* 0x0000000b0d057223 */ /* 0x002fce0000000002 */
.L_x_10:
[----:B------:R-:W-:Y:S05]  /*1260*/  BRA.U UP1, `(.L_x_6) ;  /* 0x0000000101387547 */ /* 0x000fea000b800000 */
[----:B------:R-:W0:Y:S02]  /*1270*/  LDC.64 R2, c[0x0][0x380] ;  /* 0x0000e000ff027b82 */ /* 0x000e240000000a00 */
[----:B0-----:R-:W-:-:S06]  /*1280*/  IMAD.WIDE.U32 R6, R6, 0x4, R2 ;  /* 0x0000000406067825 */ /* 0x001fcc00078e0002 */
[----:B------:R-:W2:Y:S01]  /*1290*/  LDG.E R7, desc[UR10][R6.64] ;  /* 0x0000000a06077981 */ /* 0x000ea2000c1e1900 */
[----:B------:R-:W-:Y:S01]  /*12a0*/  HFMA2 R3, -RZ, RZ, 0.96630859375, -0.0022525787353515625 ;  /* 0x3bbb989dff037431 */ /* 0x000fe200000001ff */
[----:B------:R-:W-:Y:S01]  /*12b0*/  MOV R8, 0x437c0000 ;  /* 0x437c000000087802 */ /* 0x000fe20000000f00 */
[----:B--2--5:R-:W-:-:S04]  /*12c0*/  FADD R2, R7, -R0 ;  /* 0x8000000007027221 */ /* 0x024fc80000000000 */
[----:B------:R-:W-:-:S04]  /*12d0*/  FFMA.SAT R3, R2, R3, 0.5 ;  /* 0x3f00000002037423 */ /* 0x000fc80000002003 */
[----:B------:R-:W-:-:S04]  /*12e0*/  FFMA.RM R3, R3, R8, 12582913 ;  /* 0x4b40000103037423 */ /* 0x000fc80000004008 */
[----:B------:R-:W-:-:S04]  /*12f0*/  FADD R9, R3, -12583039 ;  /* 0xcb40007f03097421 */ /* 0x000fc80000000000 */
[----:B------:R-:W-:-:S04]  /*1300*/  FFMA R9, R2, 1.4426950216293334961, -R9 ;  /* 0x3fb8aa3b02097823 */ /* 0x000fc80000000809 */
[----:B------:R-:W-:Y:S01]  /*1310*/  FFMA R9, R2, 1.925963033500011079e-08, R9 ;  /* 0x32a5706002097823 */ /* 0x000fe20000000009 */
[----:B------:R-:W-:-:S05]  /*1320*/  SHF.L.U32 R2, R3, 0x17, RZ ;  /* 0x0000001703027819 */ /* 0x000fca00000006ff */
[----:B------:R-:W0:Y:S02]  /*1330*/  MUFU.EX2 R9, R9 ;  /* 0x0000000900097308 */ /* 0x000e240000000800 */
[----:B0-----:R-:W-:-:S07]  /*1340*/  FFMA R5, R2, R9, R5 ;  /* 0x0000000902057223 */ /* 0x001fce0000000005 */
.L_x_6:
[----:B------:R-:W0:Y:S02]  /*1350*/  LDC.64 R2, c[0x0][0x380] ;  /* 0x0000e000ff027b82 */ /* 0x000e240000000a00 */
[----:B0-----:R-:W-:-:S06]  /*1360*/  IMAD.WIDE R2, R4, 0x4, R2 ;  /* 0x0000000404027825 */ /* 0x001fcc00078e0202 */
[----:B------:R-:W2:Y:S01]  /*1370*/  LDG.E R3, desc[UR10][R2.64] ;  /* 0x0000000a02037981 */ /* 0x000ea2000c1e1900 */
[----:B------:R-:W-:Y:S01]  /*1380*/  MOV R7, 0x3bbb989d ;  /* 0x3bbb989d00077802 */ /* 0x000fe20000000f00 */
[----:B------:R-:W0:Y:S01]  /*1390*/  MUFU.RCP R8, R5 ;  /* 0x0000000500087308 */ /* 0x000e220000001000 */
[----:B------:R-:W-:Y:S01]  /*13a0*/  MOV R9, 0x437c0000 ;  /* 0x437c000000097802 */ /* 0x000fe20000000f00 */
[----:B------:R-:W-:Y:S01]  /*13b0*/  BSSY.RECONVERGENT B0, `(.L_x_11) ;  /* 0x0000015000007945 */ /* 0x000fe20003800200 */
[----:B--2--5:R-:W-:Y:S01]  /*13c0*/  FADD R0, R3, -R0 ;  /* 0x8000000003007221 */ /* 0x024fe20000000000 */
[----:B0-----:R-:W-:-:S03]  /*13d0*/  FFMA R3, R8, -R5, 1 ;  /* 0x3f80000008037423 */ /* 0x001fc60000000805 */
[----:B------:R-:W-:Y:S01]  /*13e0*/  FFMA.SAT R6, R0, R7, 0.5 ;  /* 0x3f00000000067423 */ /* 0x000fe20000002007 */
[----:B------:R-:W-:-:S03]  /*13f0*/  FFMA R3, R8, R3, R8 ;  /* 0x0000000308037223 */ /* 0x000fc60000000008 */
[----:B------:R-:W-:-:S04]  /*1400*/  FFMA.RM R6, R6, R9, 12582913 ;  /* 0x4b40000106067423 */ /* 0x000fc80000004009 */
[----:B------:R-:W-:-:S04]  /*1410*/  FADD R7, R6, -12583039 ;  /* 0xcb40007f06077421 */ /* 0x000fc80000000000 */
[----:B------:R-:W-:-:S04]  /*1420*/  FFMA R7, R0, 1.4426950216293334961, -R7 ;  /* 0x3fb8aa3b00077823 */ /* 0x000fc80000000807 */
[----:B------:R-:W-:Y:S01]  /*1430*/  FFMA R7, R0, 1.925963033500011079e-08, R7 ;  /* 0x32a5706000077823 */ /* 0x000fe20000000007 */
[----:B------:R-:W-:-:S05]  /*1440*/  SHF.L.U32 R0, R6, 0x17, RZ ;  /* 0x0000001706007819 */ /* 0x000fca00000006ff */
[----:B------:R-:W0:Y:S02]  /*1450*/  MUFU.EX2 R7, R7 ;  /* 0x0000000700077308 */ /* 0x000e240000000800 */
[----:B0-----:R-:W-:-:S06]  /*1460*/  FMUL R0, R0, R7 ;  /* 0x0000000700007220 */ /* 0x001fcc0000400000 */
[----:B------:R-:W0:Y:S01]  /*1470*/  FCHK P0, R0, R5 ;  /* 0x0000000500007302 */ /* 0x000e220000000000 */
[----:B------:R-:W-:-:S04]  /*1480*/  FFMA R2, R0, R3, RZ ;  /* 0x0000000300027223 */ /* 0x000fc800000000ff */
[----:B------:R-:W-:-:S04]  /*1490*/  FFMA R6, R2, -R5, R0 ;  /* 0x8000000502067223 */ /* 0x000fc80000000000 */
[----:B------:R-:W-:Y:S01]  /*14a0*/  FFMA R9, R3, R6, R2 ;  /* 0x0000000603097223 */ /* 0x000fe20000000002 */
[----:B0-----:R-:W-:Y:S06]  /*14b0*/  @!P0 BRA `(.L_x_12) ;  /* 0x0000000000108947 */ /* 0x001fec0003800000 */
[----:B------:R-:W-:Y:S02]  /*14c0*/  MOV R3, R5 ;  /* 0x0000000500037202 */ /* 0x000fe40000000f00 */
[----:B------:R-:W-:-:S07]  /*14d0*/  MOV R2, 0x14f0 ;  /* 0x000014f000027802 */ /* 0x000fce0000000f00 */
[----:B------:R-:W-:Y:S05]  /*14e0*/  CALL.REL.NOINC `($__internal_0_$__cuda_sm3x_div_rn_noftz_f32_slowpath) ;  /* 0x0000000000187944 */ /* 0x000fea0003c00000 */
[----:B------:R-:W-:-:S07]  /*14f0*/  MOV R9, R0 ;  /* 0x0000000000097202 */ /* 0x000fce0000000f00 */
.L_x_12:
[----:B------:R-:W-:Y:S05]  /*1500*/  BSYNC.RECONVERGENT B0 ;  /* 0x0000000000007941 */ /* 0x000fea0003800200 */
.L_x_11:
[----:B------:R-:W0:Y:S02]  /*1510*/  LDC.64 R2, c[0x0][0x388] ;  /* 0x0000e200ff027b82 */ /* 0x000e240000000a00 */
[----:B0-----:R-:W-:-:S05]  /*1520*/  IMAD.WIDE R4, R4, 0x4, R2 ;  /* 0x0000000404047825 */ /* 0x001fca00078e0202 */
[----:B------:R-:W-:Y:S01]  /*1530*/  STG.E desc[UR10][R4.64], R9 ;  /* 0x0000000904007986 */ /* 0x000fe2000c10190a */
[----:B------:R-:W-:Y:S05]  /*1540*/  EXIT ;  /* 0x000000000000794d */ /* 0x000fea0003800000 */
        .weak           $__internal_0_$__cuda_sm3x_div_rn_noftz_f32_slowpath
        .type           $__internal_0_$__cuda_sm3x_div_rn_noftz_f32_slowpath,@function
        .size           $__internal_0_$__cuda_sm3x_div_rn_noftz_f32_slowpath,(.L_x_39 - $__internal_0_$__cuda_sm3x_div_rn_noftz_f32_slowpath)
$__internal_0_$__cuda_sm3x_div_rn_noftz_f32_slowpath:
[----:B------:R-:W-:Y:S01]  /*1550*/  SHF.R.U32.HI R6, RZ, 0x17, R3 ;  /* 0x00000017ff067819 */ /* 0x000fe20000011603 */
[----:B------:R-:W-:Y:S01]  /*1560*/  BSSY.RECONVERGENT B1, `(.L_x_13) ;  /* 0x0000063000017945 */ /* 0x000fe20003800200 */
[----:B------:R-:W-:Y:S02]  /*1570*/  SHF.R.U32.HI R5, RZ, 0x17, R0 ;  /* 0x00000017ff057819 */ /* 0x000fe40000011600 */
[----:B------:R-:W-:Y:S02]  /*1580*/  LOP3.LUT R11, R6, 0xff, RZ, 0xc0, !PT ;  /* 0x000000ff060b7812 */ /* 0x000fe400078ec0ff */
[----:B------:R-:W-:Y:S02]  /*1590*/  LOP3.LUT R8, R5, 0xff, RZ, 0xc0, !PT ;  /* 0x000000ff05087812 */ /* 0x000fe400078ec0ff */
[----:B------:R-:W-:Y:S02]  /*15a0*/  IADD3 R9, PT, PT, R11, -0x1, RZ ;  /* 0xffffffff0b097810 */ /* 0x000fe40007ffe0ff */
[----:B------:R-:W-:-:S02]  /*15b0*/  IADD3 R7, PT, PT, R8, -0x1, RZ ;  /* 0xffffffff08077810 */ /* 0x000fc40007ffe0ff */
[----:B------:R-:W-:Y:S02]  /*15c0*/  ISETP.GT.U32.AND P0, PT, R9, 0xfd, PT ;  /* 0x000000fd0900780c */ /* 0x000fe40003f04070 */
[----:B------:R-:W-:Y:S02]  /*15d0*/  MOV R5, R0 ;  /* 0x0000000000057202 */ /* 0x000fe40000000f00 */
[----:B------:R-:W-:-:S13]  /*15e0*/  ISETP.GT.U32.OR P0, PT, R7, 0xfd, P0 ;  /* 0x000000fd0700780c */ /* 0x000fda0000704470 */
[----:B------:R-:W-:Y:S01]  /*15f0*/  @!P0 MOV R6, RZ ;  /* 0x000000ff00068202 */ /* 0x000fe20000000f00 */
[----:B------:R-:W-:Y:S06]  /*1600*/  @!P0 BRA `(.L_x_14) ;  /* 0x00000000005c8947 */ /* 0x000fec0003800000 */
[----:B------:R-:W-:Y:S02]  /*1610*/  FSETP.GTU.FTZ.AND P1, PT, |R3|, +INF , PT ;  /* 0x7f8000000300780b */ /* 0x000fe40003f3c200 */
[----:B------:R-:W-:-:S04]  /*1620*/  FSETP.GTU.FTZ.AND P0, PT, |R0|, +INF , PT ;  /* 0x7f8000000000780b */ /* 0x000fc80003f1c200 */
[----:B------:R-:W-:-:S13]  /*1630*/  PLOP3.LUT P0, PT, P0, P1, PT, 0xf8, 0x8f ;  /* 0x00000000008f781c */ /* 0x000fda0000703f70 */
[----:B------:R-:W-:Y:S05]  /*1640*/  @P0 BRA `(.L_x_15) ;  /* 0x00000004004c0947 */ /* 0x000fea0003800000 */
[----:B------:R-:W-:-:S13]  /*1650*/  LOP3.LUT P0, RZ, R3, 0x7fffffff, R5, 0xc8, !PT ;  /* 0x7fffffff03ff7812 */ /* 0x000fda000780c805 */
[----:B------:R-:W-:Y:S05]  /*1660*/  @!P0 BRA `(.L_x_16) ;  /* 0x00000004003c8947 */ /* 0x000fea0003800000 */
[C---:B------:R-:W-:Y:S02]  /*1670*/  FSETP.NEU.FTZ.AND P2, PT, |R0|.reuse, +INF , PT ;  /* 0x7f8000000000780b */ /* 0x040fe40003f5d200 */
[----:B------:R-:W-:Y:S02]  /*1680*/  FSETP.NEU.FTZ.AND P1, PT, |R3|, +INF , PT ;  /* 0x7f8000000300780b */ /* 0x000fe40003f3d200 */
[----:B------:R-:W-:-:S11]  /*1690*/  FSETP.NEU.FTZ.AND P0, PT, |R0|, +INF , PT ;  /* 0x7f8000000000780b */ /* 0x000fd60003f1d200 */
[----:B------:R-:W-:Y:S05]  /*16a0*/  @!P1 BRA !P2, `(.L_x_16) ;  /* 0x00000004002c9947 */ /* 0x000fea0005000000 */
[----:B------:R-:W-:-:S04]  /*16b0*/  LOP3.LUT P2, RZ, R5, 0x7fffffff, RZ, 0xc0, !PT ;  /* 0x7fffffff05ff7812 */ /* 0x000fc8000784c0ff */
[----:B------:R-:W-:-:S13]  /*16c0*/  PLOP3.LUT P1, PT, P1, P2, PT, 0x2f, 0xf2 ;  /* 0x0000000000f2781c */ /* 0x000fda0000f24577 */
[----:B------:R-:W-:Y:S05]  /*16d0*/  @P1 BRA `(.L_x_17) ;  /* 0x0000000400181947 */ /* 0x000fea0003800000 */
[----:B------:R-:W-:-:S04]  /*16e0*/  LOP3.LUT P1, RZ, R3, 0x7fffffff, RZ, 0xc0, !PT ;  /* 0x7fffffff03ff7812 */ /* 0x000fc8000782c0ff */
[----:B------:R-:W-:-:S13]  /*16f0*/  PLOP3.LUT P0, PT, P0, P1, PT, 0x2f, 0xf2 ;  /* 0x0000000000f2781c */ /* 0x000fda0000702577 */
[----:B------:R-:W-:Y:S05]  /*1700*/  @P0 BRA `(.L_x_18) ;  /* 0x0000000400000947 */ /* 0x000fea0003800000 */
[----:B------:R-:W-:Y:S02]  /*1710*/  ISETP.GE.AND P0, PT, R7, RZ, PT ;  /* 0x000000ff0700720c */ /* 0x000fe40003f06270 */
[----:B------:R-:W-:-:S11]  /*1720*/  ISETP.GE.AND P1, PT, R9, RZ, PT ;  /* 0x000000ff0900720c */ /* 0x000fd60003f26270 */
[----:B------:R-:W-:Y:S01]  /*1730*/  @P0 MOV R6, RZ ;  /* 0x000000ff00060202 */ /* 0x000fe20000000f00 */
[----:B------:R-:W-:Y:S01]  /*1740*/  @!P0 FFMA R5, R0, 1.84467440737095516160e+19, RZ ;  /* 0x5f80000000058823 */ /* 0x000fe200000000ff */
[----:B------:R-:W-:Y:S01]  /*1750*/  @!P0 MOV R6, 0xffffffc0 ;  /* 0xffffffc000068802 */ /* 0x000fe20000000f00 */
[----:B------:R-:W-:-:S03]  /*1760*/  @!P1 FFMA R3, R3, 1.84467440737095516160e+19, RZ ;  /* 0x5f80000003039823 */ /* 0x000fc600000000ff */
[----:B------:R-:W-:-:S07]  /*1770*/  @!P1 IADD3 R6, PT, PT, R6, 0x40, RZ ;  /* 0x0000004006069810 */ /* 0x000fce0007ffe0ff */
.L_x_14:
[----:B------:R-:W-:Y:S01]  /*1780*/  LEA R0, R11, 0xc0800000, 0x17 ;  /* 0xc08000000b007811 */ /* 0x000fe200078eb8ff */
[----:B------:R-:W-:Y:S01]  /*1790*/  BSSY.RECONVERGENT B2, `(.L_x_19) ;  /* 0x0000036000027945 */ /* 0x000fe20003800200 */
[----:B------:R-:W-:Y:S02]  /*17a0*/  IADD3 R8, PT, PT, R8, -0x7f, RZ ;  /* 0xffffff8108087810 */ /* 0x000fe40007ffe0ff */
[----:B------:R-:W-:-:S03]  /*17b0*/  IADD3 R3, PT, PT, -R0, R3, RZ ;  /* 0x0000000300037210 */ /* 0x000fc60007ffe1ff */
[----:B------:R-:W-:Y:S01]  /*17c0*/  IMAD R0, R8, -0x800000, R5 ;  /* 0xff80000008007824 */ /* 0x000fe200078e0205 */
[----:B------:R-:W0:Y:S01]  /*17d0*/  MUFU.RCP R7, R3 ;  /* 0x0000000300077308 */ /* 0x000e220000001000 */
[----:B------:R-:W-:-:S04]  /*17e0*/  FADD.FTZ R9, -R3, -RZ ;  /* 0x800000ff03097221 */ /* 0x000fc80000010100 */
[----:B0-----:R-:W-:-:S04]  /*17f0*/  FFMA R10, R7, R9, 1 ;  /* 0x3f800000070a7423 */ /* 0x001fc80000000009 */
[----:B------:R-:W-:-:S04]  /*1800*/  FFMA R12, R7, R10, R7 ;  /* 0x0000000a070c7223 */ /* 0x000fc80000000007 */
[----:B------:R-:W-:-:S04]  /*1810*/  FFMA R5, R0, R12, RZ ;  /* 0x0000000c00057223 */ /* 0x000fc800000000ff */
[----:B------:R-:W-:-:S04]  /*1820*/  FFMA R10, R9, R5, R0 ;  /* 0x00000005090a7223 */ /* 0x000fc80000000000 */
[----:B------:R-:W-:Y:S01]  /*1830*/  FFMA R7, R12, R10, R5 ;  /* 0x0000000a0c077223 */ /* 0x000fe20000000005 */
[----:B------:R-:W-:-:S03]  /*1840*/  IADD3 R5, PT, PT, R8, 0x7f, -R11 ;  /* 0x0000007f08057810 */ /* 0x000fc60007ffe80b */
[----:B------:R-:W-:Y:S01]  /*1850*/  FFMA R10, R9, R7, R0 ;  /* 0x00000007090a7223 */ /* 0x000fe20000000000 */
[----:B------:R-:W-:-:S03]  /*1860*/  IADD3 R5, PT, PT, R5, R6, RZ ;  /* 0x0000000605057210 */ /* 0x000fc60007ffe0ff */
[----:B------:R-:W-:-:S05]  /*1870*/  FFMA R0, R12, R10, R7 ;  /* 0x0000000a0c007223 */ /* 0x000fca0000000007 */
[----:B------:R-:W-:-:S04]  /*1880*/  SHF.R.U32.HI R3, RZ, 0x17, R0 ;  /* 0x00000017ff037819 */ /* 0x000fc80000011600 */
[----:B------:R-:W-:-:S04]  /*1890*/  LOP3.LUT R3, R3, 0xff, RZ, 0xc0, !PT ;  /* 0x000000ff03037812 */ /* 0x000fc800078ec0ff */
[----:B------:R-:W-:-:S04]  /*18a0*/  IADD3 R9, PT, PT, R3, R5, RZ ;  /* 0x0000000503097210 */ /* 0x000fc80007ffe0ff */
[----:B------:R-:W-:-:S04]  /*18b0*/  IADD3 R3, PT, PT, R9, -0x1, RZ ;  /* 0xffffffff09037810 */ /* 0x000fc80007ffe0ff */
[----:B------:R-:W-:-:S13]  /*18c0*/  ISETP.GE.U32.AND P0, PT, R3, 0xfe, PT ;  /* 0x000000fe0300780c */ /* 0x000fda0003f06070 */
[----:B------:R-:W-:Y:S05]  /*18d0*/  @!P0 BRA `(.L_x_20) ;  /* 0x0000000000808947 */ /* 0x000fea0003800000 */
[----:B------:R-:W-:-:S13]  /*18e0*/  ISETP.GT.AND P0, PT, R9, 0xfe, PT ;  /* 0x000000fe0900780c */ /* 0x000fda0003f04270 */
[----:B------:R-:W-:Y:S05]  /*18f0*/  @P0 BRA `(.L_x_21) ;  /* 0x00000000006c0947 */ /* 0x000fea0003800000 */
[----:B------:R-:W-:-:S13]  /*1900*/  ISETP.GE.AND P0, PT, R9, 0x1, PT ;  /* 0x000000010900780c */ /* 0x000fda0003f06270 */
[----:B------:R-:W-:Y:S05]  /*1910*/  @P0 BRA `(.L_x_22) ;  /* 0x0000000000740947 */ /* 0x000fea0003800000 */
[----:B------:R-:W-:Y:S02]  /*1920*/  ISETP.GE.AND P0, PT, R9, -0x18, PT ;  /* 0xffffffe80900780c */ /* 0x000fe40003f06270 */
[----:B------:R-:W-:-:S11]  /*1930*/  LOP3.LUT R0, R0, 0x80000000, RZ, 0xc0, !PT ;  /* 0x8000000000007812 */ /* 0x000fd600078ec0ff */
[----:B------:R-:W-:Y:S05]  /*1940*/  @!P0 BRA `(.L_x_22) ;  /* 0x0000000000688947 */ /* 0x000fea0003800000 */
[CCC-:B------:R-:W-:Y:S01]  /*1950*/  FFMA.RZ R3, R12.reuse, R10.reuse, R7.reuse ;  /* 0x0000000a0c037223 */ /* 0x1c0fe2000000c007 */
[C---:B------:R-:W-:Y:S01]  /*1960*/  IADD3 R8, PT, PT, R9.reuse, 0x20, RZ ;  /* 0x0000002009087810 */ /* 0x040fe20007ffe0ff */
[CCC-:B------:R-:W-:Y:S01]  /*1970*/  FFMA.RM R6, R12.reuse, R10.reuse, R7.reuse ;  /* 0x0000000a0c067223 */ /* 0x1c0fe20000004007 */
[----:B------:R-:W-:Y:S02]  /*1980*/  ISETP.NE.AND P2, PT, R9, RZ, PT ;  /* 0x000000ff0900720c */ /* 0x000fe40003f45270 */
[----:B------:R-:W-:Y:S01]  /*1990*/  LOP3.LUT R5, R3, 0x7fffff, RZ, 0xc0, !PT ;  /* 0x007fffff03057812 */ /* 0x000fe200078ec0ff */
[----:B------:R-:W-:Y:S01]  /*19a0*/  FFMA.RP R3, R12, R10, R7 ;  /* 0x0000000a0c037223 */ /* 0x000fe20000008007 */
[----:B------:R-:W-:Y:S02]  /*19b0*/  ISETP.NE.AND P1, PT, R9, RZ, PT ;  /* 0x000000ff0900720c */ /* 0x000fe40003f25270 */
[----:B------:R-:W-:Y:S02]  /*19c0*/  LOP3.LUT R5, R5, 0x800000, RZ, 0xfc, !PT ;  /* 0x0080000005057812 */ /* 0x000fe400078efcff */
[----:B------:R-:W-:-:S02]  /*19d0*/  IADD3 R7, PT, PT, -R9, RZ, RZ ;  /* 0x000000ff09077210 */ /* 0x000fc40007ffe1ff */
[----:B------:R-:W-:Y:S02]  /*19e0*/  SHF.L.U32 R8, R5, R8, RZ ;  /* 0x0000000805087219 */ /* 0x000fe400000006ff */
[----:B------:R-:W-:Y:S02]  /*19f0*/  FSETP.NEU.FTZ.AND P0, PT, R3, R6, PT ;  /* 0x000000060300720b */ /* 0x000fe40003f1d000 */
[----:B------:R-:W-:Y:S02]  /*1a00*/  SEL R6, R7, RZ, P2 ;  /* 0x000000ff07067207 */ /* 0x000fe40001000000 */
[----:B------:R-:W-:Y:S02]  /*1a10*/  ISETP.NE.AND P1, PT, R8, RZ, P1 ;  /* 0x000000ff0800720c */ /* 0x000fe40000f25270 */
[----:B------:R-:W-:Y:S02]  /*1a20*/  SHF.R.U32.HI R6, RZ, R6, R5 ;  /* 0x00000006ff067219 */ /* 0x000fe40000011605 */
[----:B------:R-:W-:-:S02]  /*1a30*/  PLOP3.LUT P0, PT, P0, P1, PT, 0xf8, 0x8f ;  /* 0x00000000008f781c */ /* 0x000fc40000703f70 */
[----:B------:R-:W-:Y:S02]  /*1a40*/  SHF.R.U32.HI R8, RZ, 0x1, R6 ;  /* 0x00000001ff087819 */ /* 0x000fe40000011606 */
[----:B------:R-:W-:-:S04]  /*1a50*/  SEL R3, RZ, 0x1, !P0 ;  /* 0x00000001ff037807 */ /* 0x000fc80004000000 */
[----:B------:R-:W-:-:S04]  /*1a60*/  LOP3.LUT R3, R3, 0x1, R8, 0xf8, !PT ;  /* 0x0000000103037812 */ /* 0x000fc800078ef808 */
[----:B------:R-:W-:-:S04]  /*1a70*/  LOP3.LUT R3, R3, R6, RZ, 0xc0, !PT ;  /* 0x0000000603037212 */ /* 0x000fc800078ec0ff */
[----:B------:R-:W-:-:S04]  /*1a80*/  IADD3 R3, PT, PT, R8, R3, RZ ;  /* 0x0000000308037210 */ /* 0x000fc80007ffe0ff */
[----:B------:R-:W-:Y:S01]  /*1a90*/  LOP3.LUT R0, R3, R0, RZ, 0xfc, !PT ;  /* 0x0000000003007212 */ /* 0x000fe200078efcff */
[----:B------:R-:W-:Y:S06]  /*1aa0*/  BRA `(.L_x_22) ;  /* 0x0000000000107947 */ /* 0x000fec0003800000 */
.L_x_21:
[----:B------:R-:W-:-:S04]  /*1ab0*/  LOP3.LUT R0, R0, 0x80000000, RZ, 0xc0, !PT ;  /* 0x8000000000007812 */ /* 0x000fc800078ec0ff */
[----:B------:R-:W-:Y:S01]  /*1ac0*/  LOP3.LUT R0, R0, 0x7f800000, RZ, 0xfc, !PT ;  /* 0x7f80000000007812 */ /* 0x000fe200078efcff */
[----:B------:R-:W-:Y:S06]  /*1ad0*/  BRA `(.L_x_22) ;  /* 0x0000000000047947 */ /* 0x000fec0003800000 */
.L_x_20:
[----:B------:R-:W-:-:S07]  /*1ae0*/  LEA R0, R5, R0, 0x17 ;  /* 0x0000000005007211 */ /* 0x000fce00078eb8ff */
.L_x_22:
[----:B------:R-:W-:Y:S05]  /*1af0*/  BSYNC.RECONVERGENT B2 ;  /* 0x0000000000027941 */ /* 0x000fea0003800200 */
.L_x_19:
[----:B------:R-:W-:Y:S05]  /*1b00*/  BRA `(.L_x_23) ;  /* 0x0000000000207947 */ /* 0x000fea0003800000 */
.L_x_18:
[----:B------:R-:W-:-:S04]  /*1b10*/  LOP3.LUT R0, R3, 0x80000000, R5, 0x48, !PT ;  /* 0x8000000003007812 */ /* 0x000fc800078e4805 */
[----:B------:R-:W-:Y:S01]  /*1b20*/  LOP3.LUT R0, R0, 0x7f800000, RZ, 0xfc, !PT ;  /* 0x7f80000000007812 */ /* 0x000fe200078efcff */
[----:B------:R-:W-:Y:S06]  /*1b30*/  BRA `(.L_x_23) ;  /* 0x0000000000147947 */ /* 0x000fec0003800000 */
.L_x_17:
[----:B------:R-:W-:Y:S01]  /*1b40*/  LOP3.LUT R0, R3, 0x80000000, R5, 0x48, !PT ;  /* 0x8000000003007812 */ /* 0x000fe200078e4805 */
[----:B------:R-:W-:Y:S06]  /*1b50*/  BRA `(.L_x_23) ;  /* 0x00000000000c7947 */ /* 0x000fec0003800000 */
.L_x_16:
[----:B------:R-:W0:Y:S01]  /*1b60*/  MUFU.RSQ R0, -QNAN ;  /* 0xffc0000000007908 */ /* 0x000e220000001400 */
[----:B------:R-:W-:Y:S05]  /*1b70*/  BRA `(.L_x_23) ;  /* 0x0000000000047947 */ /* 0x000fea0003800000 */
.L_x_15:
[----:B------:R-:W-:-:S07]  /*1b80*/  FADD.FTZ R0, R0, R3 ;  /* 0x0000000300007221 */ /* 0x000fce0000010000 */
.L_x_23:
[----:B------:R-:W-:Y:S05]  /*1b90*/  BSYNC.RECONVERGENT B1 ;  /* 0x0000000000017941 */ /* 0x000fea0003800200 */
.L_x_13:
[----:B------:R-:W-:-:S04]  /*1ba0*/  HFMA2 R3, -RZ, RZ, 0, 0 ;  /* 0x00000000ff037431 */ /* 0x000fc800000001ff */
[----:B0-----:R-:W-:Y:S05]  /*1bb0*/  RET.REL.NODEC R2 `(_Z14softmax_2_cudaPfS_i) ;  /* 0xffffffe402107950 */ /* 0x001fea0003c3ffff */
.L_x_24:
[----:B------:R-:W-:-:S00]  /*1bc0*/  BRA `(.L_x_24) ;  /* 0xfffffffc00fc7947 */ /* 0x000fc0000383ffff */
[----:B------:R-:W-:-:S00]  /*1bd0*/  NOP ;  /* 0x0000000000007918 */ /* 0x000fc00000000000 */
        /* <DEDUP_REMOVED lines=10> */
.L_x_39:


//--------------------- .text._Z12addmm_1_cudaPKfS0_S0_Pfii --------------------------
	.section	.text._Z12addmm_1_cudaPKfS0_S0_Pfii,"ax",@progbits
	.align	128
        .global         _Z12addmm_1_cudaPKfS0_S0_Pfii
        .type           _Z12addmm_1_cudaPKfS0_S0_Pfii,@function
        .size           _Z12addmm_1_cudaPKfS0_S0_Pfii,(.L_x_41 - _Z12addmm_1_cudaPKfS0_S0_Pfii)
        .other          _Z12addmm_1_cudaPKfS0_S0_Pfii,@"STO_CUDA_ENTRY STV_DEFAULT"
_Z12addmm_1_cudaPKfS0_S0_Pfii:
.text._Z12addmm_1_cudaPKfS0_S0_Pfii:
        /* <DEDUP_REMOVED lines=9> */
[----:B------:R-:W1:Y:S01]  /*0090*/  LDCU.64 UR16, c[0x0][0x358] ;  /* 0x00006b00ff1077ac */ /* 0x000e620008000a00 */
[----:B------:R-:W2:Y:S01]  /*00a0*/  LDCU UR8, c[0x0][0x3a4] ;  /* 0x00007480ff0877ac */ /* 0x000ea20008000800 */
[----:B0-----:R-:W-:-:S05]  /*00b0*/  IMAD.WIDE R2, R0, 0x4, R2 ;  /* 0x0000000400027825 */ /* 0x001fca00078e0202 */
[----:B-1----:R0:W5:Y:S01]  /*00c0*/  LDG.E R15, desc[UR16][R2.64] ;  /* 0x00000010020f7981 */ /* 0x002162000c1e1900 */
[----:B--2---:R-:W-:-:S09]  /*00d0*/  UISETP.GE.AND UP0, UPT, UR8, 0x1, UPT ;  /* 0x000000010800788c */ /* 0x004fd2000bf06270 */
[----:B0-----:R-:W-:Y:S05]  /*00e0*/  BRA.U !UP0, `(.L_x_25) ;  /* 0x00000009085c7547 */ /* 0x001fea000b800000 */
[----:B------:R-:W-:Y:S01]  /*00f0*/  UISETP.GE.U32.AND UP1, UPT, UR8, 0x10, UPT ;  /* 0x000000100800788c */ /* 0x000fe2000bf26070 */
[----:B------:R-:W-:Y:S01]  /*0100*/  HFMA2 R8, -RZ, RZ, 0, 0 ;  /* 0x00000000ff087431 */ /* 0x000fe200000001ff */
[----:B------:R-:W-:Y:S02]  /*0110*/  ULOP3.LUT UR9, UR8, 0xf, URZ, 0xc0, !UPT ;  /* 0x0000000f08097892 */ /* 0x000fe4000f8ec0ff */
[----:B------:R-:W-:Y:S02]  /*0120*/  IMAD R7, R0, UR8, RZ ;  /* 0x0000000800077c24 */ /* 0x000fe4000f8e02ff */
[----:B------:R-:W-:-:S03]  /*0130*/  UISETP.NE.AND UP0, UPT, UR9, URZ, UPT ;  /* 0x000000ff0900728c */ /* 0x000fc6000bf05270 */
[----:B------:R-:W-:Y:S08]  /*0140*/  BRA.U !UP1, `(.L_x_26) ;  /* 0x0000000509107547 */ /* 0x000ff0000b800000 */
[----:B------:R-:W0:Y:S01]  /*0150*/  LDCU.128 UR12, c[0x0][0x380] ;  /* 0x00007000ff0c77ac */ /* 0x000e220008000c00 */
[----:B------:R-:W-:Y:S01]  /*0160*/  MOV R6, R7 ;  /* 0x0000000700067202 */ /* 0x000fe20000000f00 */
[----:B------:R-:W-:-:S04]  /*0170*/  ULOP3.LUT UR10, UR8, 0x7ffffff0, URZ, 0xc0, !UPT ;  /* 0x7ffffff0080a7892 */ /* 0x000fc8000f8ec0ff */
[----:B------:R-:W-:Y:S02]  /*0180*/  UIADD3 UR11, UPT, UPT, -UR10, URZ, URZ ;  /* 0x000000ff0a0b7290 */ /* 0x000fe4000fffe1ff */
[----:B------:R-:W-:Y:S01]  /*0190*/  MOV R8, UR10 ;  /* 0x0000000a00087c02 */ /* 0x000fe20008000f00 */
[----:B0-----:R-:W-:Y:S02]  /*01a0*/  UIADD3 UR4, UP2, UPT, UR14, 0x20, URZ ;  /* 0x000000200e047890 */ /* 0x001fe4000ff5e0ff */
[----:B------:R-:W-:Y:S02]  /*01b0*/  UIADD3 UR6, UP1, UPT, UR12, 0x20, URZ ;  /* 0x000000200c067890 */ /* 0x000fe4000ff3e0ff */
[----:B------:R-:W-:Y:S02]  /*01c0*/  UIADD3.X UR5, UPT, UPT, URZ, UR15, URZ, UP2, !UPT ;  /* 0x0000000fff057290 */ /* 0x000fe400097fe4ff */
[----:B------:R-:W-:Y:S01]  /*01d0*/  MOV R2, UR4 ;  /* 0x0000000400027c02 */ /* 0x000fe20008000f00 */
[----:B------:R-:W-:-:S03]  /*01e0*/  UIADD3.X UR7, UPT, UPT, URZ, UR13, URZ, UP1, !UPT ;  /* 0x0000000dff077290 */ /* 0x000fc60008ffe4ff */
[----:B------:R-:W-:-:S09]  /*01f0*/  MOV R3, UR5 ;  /* 0x0000000500037c02 */ /* 0x000fd20008000f00 */
.L_x_27:
[----:B------:R-:W-:Y:S01]  /*0200*/  MOV R4, UR6 ;  /* 0x0000000600047c02 */ /* 0x000fe20008000f00 */
[----:B------:R-:W2:Y:S01]  /*0210*/  LDG.E R17, desc[UR16][R2.64+-0x20] ;  /* 0xffffe01002117981 */ /* 0x000ea2000c1e1900 */
[----:B------:R-:W-:-:S03]  /*0220*/  MOV R5, UR7 ;  /* 0x0000000700057c02 */ /* 0x000fc60008000f00 */
[----:B------:R-:W3:Y:S01]  /*0230*/  LDG.E R25, desc[UR16][R2.64+-0x1c] ;  /* 0xffffe41002197981 */ /* 0x000ee2000c1e1900 */
[----:B------:R-:W-:-:S03]  /*0240*/  IMAD.WIDE R4, R6, 0x4, R4 ;  /* 0x0000000406047825 */ /* 0x000fc600078e0204 */
[----:B------:R-:W4:Y:S04]  /*0250*/  LDG.E R19, desc[UR16][R2.64+-0x18] ;  /* 0xffffe81002137981 */ /* 0x000f28000c1e1900 */
[----:B------:R-:W2:Y:S04]  /*0260*/  LDG.E R16, desc[UR16][R4.64+-0x20] ;  /* 0xffffe01004107981 */ /* 0x000ea8000c1e1900 */
        /* <DEDUP_REMOVED lines=11> */
[----:B------:R-:W4:Y:S01]  /*0320*/  LDG.E R14, desc[UR16][R4.64+-0x4] ;  /* 0xfffffc10040e7981 */ /* 0x000f22000c1e1900 */
[----:B--2--5:R-:W-:-:S03]  /*0330*/  FFMA R17, R16, R17, R15 ;  /* 0x0000001110117223 */ /* 0x024fc6000000000f */
[----:B------:R-:W2:Y:S04]  /*0340*/  LDG.E R15, desc[UR16][R2.64] ;  /* 0x00000010020f7981 */ /* 0x000ea8000c1e1900 */
[----:B------:R-:W2:Y:S01]  /*0350*/  LDG.E R16, desc[UR16][R4.64] ;  /* 0x0000001004107981 */ /* 0x000ea2000c1e1900 */
[----:B---3--:R-:W-:-:S03]  /*0360*/  FFMA R25, R18, R25, R17 ;  /* 0x0000001912197223 */ /* 0x008fc60000000011 */
[----:B------:R-:W3:Y:S01]  /*0370*/  LDG.E R17, desc[UR16][R2.64+0x4] ;  /* 0x0000041002117981 */ /* 0x000ee2000c1e1900 */
[----:B----4-:R-:W-:-:S03]  /*0380*/  FFMA R26, R20, R19, R25 ;  /* 0x00000013141a7223 */ /* 0x010fc60000000019 */
[----:B------:R-:W3:Y:S04]  /*0390*/  LDG.E R18, desc[UR16][R4.64+0x4] ;  /* 0x0000041004127981 */ /* 0x000ee8000c1e1900 */
[----:B------:R-:W4:Y:S01]  /*03a0*/  LDG.E R20, desc[UR16][R2.64+0x8] ;  /* 0x0000081002147981 */ /* 0x000f22000c1e1900 */
[----:B------:R-:W-:-:S03]  /*03b0*/  FFMA R25, R21, R22, R26 ;  /* 0x0000001615197223 */ /* 0x000fc6000000001a */
[----:B------:R-:W4:Y:S04]  /*03c0*/  LDG.E R19, desc[UR16][R4.64+0x8] ;  /* 0x0000081004137981 */ /* 0x000f28000c1e1900 */
        /* <DEDUP_REMOVED lines=9> */
[----:B------:R-:W4:Y:S04]  /*0460*/  LDG.E R11, desc[UR16][R2.64+0x18] ;  /* 0x00001810020b7981 */ /* 0x000f28000c1e1900 */
[----:B------:R-:W4:Y:S04]  /*0470*/  LDG.E R12, desc[UR16][R4.64+0x18] ;  /* 0x00001810040c7981 */ /* 0x000f28000c1e1900 */
[----:B------:R-:W4:Y:S04]  /*0480*/  LDG.E R25, desc[UR16][R4.64+0x1c] ;  /* 0x00001c1004197981 */ /* 0x000f28000c1e1900 */
[----:B------:R0:W4:Y:S01]  /*0490*/  LDG.E R26, desc[UR16][R2.64+0x1c] ;  /* 0x00001c10021a7981 */ /* 0x000122000c1e1900 */
[----:B------:R-:W-:Y:S01]  /*04a0*/  FFMA R13, R14, R13, R27 ;  /* 0x0000000d0e0d7223 */ /* 0x000fe2000000001b */
[----:B------:R-:W-:-:S04]  /*04b0*/  UIADD3 UR11, UPT, UPT, UR11, 0x10, URZ ;  /* 0x000000100b0b7890 */ /* 0x000fc8000fffe0ff */
[----:B------:R-:W-:Y:S01]  /*04c0*/  UISETP.NE.AND UP1, UPT, UR11, URZ, UPT ;  /* 0x000000ff0b00728c */ /* 0x000fe2000bf25270 */
[----:B0-----:R-:W-:Y:S02]  /*04d0*/  IADD3 R2, P0, PT, R2, 0x40, RZ ;  /* 0x0000004002027810 */ /* 0x001fe40007f1e0ff */
[----:B------:R-:W-:Y:S02]  /*04e0*/  IADD3 R6, PT, PT, R6, 0x10, RZ ;  /* 0x0000001006067810 */ /* 0x000fe40007ffe0ff */
[----:B------:R-:W-:Y:S01]  /*04f0*/  IADD3.X R3, PT, PT, RZ, R3, RZ, P0, !PT ;  /* 0x00000003ff037210 */ /* 0x000fe200007fe4ff */
[----:B--2---:R-:W-:-:S04]  /*0500*/  FFMA R13, R16, R15, R13 ;  /* 0x0000000f100d7223 */ /* 0x004fc8000000000d */
[----:B---3--:R-:W-:-:S04]  /*0510*/  FFMA R18, R18, R17, R13 ;  /* 0x0000001112127223 */ /* 0x008fc8000000000d */
[----:B----4-:R-:W-:-:S04]  /*0520*/  FFMA R18, R19, R20, R18 ;  /* 0x0000001413127223 */ /* 0x010fc80000000012 */
[----:B------:R-:W-:-:S04]  /*0530*/  FFMA R18, R21, R22, R18 ;  /* 0x0000001615127223 */ /* 0x000fc80000000012 */
[----:B------:R-:W-:-:S04]  /*0540*/  FFMA R18, R23, R24, R18 ;  /* 0x0000001817127223 */ /* 0x000fc80000000012 */
[----:B------:R-:W-:-:S04]  /*0550*/  FFMA R9, R9, R10, R18 ;  /* 0x0000000a09097223 */ /* 0x000fc80000000012 */
[----:B------:R-:W-:-:S04]  /*0560*/  FFMA R12, R12, R11, R9 ;  /* 0x0000000b0c0c7223 */ /* 0x000fc80000000009 */
[----:B------:R-:W-:Y:S01]  /*0570*/  FFMA R15, R25, R26, R12 ;  /* 0x0000001a190f7223 */ /* 0x000fe2000000000c */
[----:B------:R-:W-:Y:S06]  /*0580*/  BRA.U UP1, `(.L_x_27) ;  /* 0xfffffffd011c7547 */ /* 0x000fec000b83ffff */
.L_x_26:
[----:B------:R-:W-:Y:S05]  /*0590*/  BRA.U !UP0, `(.L_x_25) ;  /* 0x0000000508307547 */ /* 0x000fea000b800000 */
[----:B------:R-:W-:Y:S02]  /*05a0*/  UISETP.GE.U32.AND UP0, UPT, UR9, 0x8, UPT ;  /* 0x000000080900788c */ /* 0x000fe4000bf06070 */
[----:B------:R-:W-:-:S04]  /*05b0*/  ULOP3.LUT UR5, UR8, 0x7, URZ, 0xc0, !UPT ;  /* 0x0000000708057892 */ /* 0x000fc8000f8ec0ff */
[----:B------:R-:W-:-:S03]  /*05c0*/  UISETP.NE.AND UP1, UPT, UR5, URZ, UPT ;  /* 0x000000ff0500728c */ /* 0x000fc6000bf25270 */
[----:B------:R-:W-:Y:S08]  /*05d0*/  BRA.U !UP0, `(.L_x_28) ;  /* 0x0000000108787547 */ /* 0x000ff0000b800000 */
[----:B------:R-:W0:Y:S01]  /*05e0*/  LDC.64 R2, c[0x0][0x380] ;  /* 0x0000e000ff027b82 */ /* 0x000e220000000a00 */
[----:B------:R-:W-:-:S07]  /*05f0*/  IADD3 R9, PT, PT, R7, R8, RZ ;  /* 0x0000000807097210 */ /* 0x000fce0007ffe0ff */
[----:B------:R-:W1:Y:S01]  /*0600*/  LDC.64 R4, c[0x0][0x388] ;  /* 0x0000e200ff047b82 */ /* 0x000e620000000a00 */
[----:B0-----:R-:W-:-:S05]  /*0610*/  IMAD.WIDE R2, R9, 0x4, R2 ;  /* 0x0000000409027825 */ /* 0x001fca00078e0202 */
[----:B------:R-:W2:Y:S01]  /*0620*/  LDG.E R10, desc[UR16][R2.64] ;  /* 0x00000010020a7981 */ /* 0x000ea2000c1e1900 */
[----:B-1----:R-:W-:-:S03]  /*0630*/  IMAD.WIDE.U32 R4, R8, 0x4, R4 ;  /* 0x0000000408047825 */ /* 0x002fc600078e0004 */
[----:B------:R-:W3:Y:S04]  /*0640*/  LDG.E R13, desc[UR16][R2.64+0x4] ;  /* 0x00000410020d7981 */ /* 0x000ee8000c1e1900 */
        /* <DEDUP_REMOVED lines=14> */
[----:B------:R-:W-:Y:S01]  /*0730*/  IADD3 R8, PT, PT, R8, 0x8, RZ ;  /* 0x0000000808087810 */ /* 0x000fe20007ffe0ff */
[----:B--2--5:R-:W-:-:S04]  /*0740*/  FFMA R10, R10, R11, R15 ;  /* 0x0000000b0a0a7223 */ /* 0x024fc8000000000f */
[----:B---3--:R-:W-:-:S04]  /*0750*/  FFMA R10, R13, R12, R10 ;  /* 0x0000000c0d0a7223 */ /* 0x008fc8000000000a */
[----:B----4-:R-:W-:-:S04]  /*0760*/  FFMA R10, R17, R14, R10 ;  /* 0x0000000e110a7223 */ /* 0x010fc8000000000a */
[----:B------:R-:W-:-:S04]  /*0770*/  FFMA R10, R19, R16, R10 ;  /* 0x00000010130a7223 */ /* 0x000fc8000000000a */
[----:B------:R-:W-:-:S04]  /*0780*/  FFMA R10, R21, R18, R10 ;  /* 0x00000012150a7223 */ /* 0x000fc8000000000a */
[----:B------:R-:W-:-:S04]  /*0790*/  FFMA R23, R23, R20, R10 ;  /* 0x0000001417177223 */ /* 0x000fc8000000000a */
[----:B------:R-:W-:-:S04]  /*07a0*/  FFMA R6, R6, R9, R23 ;  /* 0x0000000906067223 */ /* 0x000fc80000000017 */
[----:B------:R-:W-:-:S07]  /*07b0*/  FFMA R15, R25, R22, R6 ;  /* 0x00000016190f7223 */ /* 0x000fce0000000006 */
.L_x_28:
        /* <DEDUP_REMOVED lines=22> */
[----:B------:R-:W-:-:S07]  /*0920*/  FFMA R15, R17, R14, R6 ;  /* 0x0000000e110f7223 */ /* 0x000fce0000000006 */
.L_x_29:
[----:B------:R-:W-:Y:S05]  /*0930*/  BRA.U !UP1, `(.L_x_25) ;  /* 0x0000000109487547 */ /* 0x000fea000b800000 */
[----:B------:R-:W0:Y:S01]  /*0940*/  LDC.64 R2, c[0x0][0x388] ;  /* 0x0000e200ff027b82 */ /* 0x000e220000000a00 */
[----:B------:R-:W-:Y:S01]  /*0950*/  IADD3 R7, PT, PT, R7, R8, RZ ;  /* 0x0000000807077210 */ /* 0x000fe20007ffe0ff */
[----:B------:R-:W-:-:S06]  /*0960*/  UIADD3 UR4, UPT, UPT, -UR4, URZ, URZ ;  /* 0x000000ff04047290 */ /* 0x000fcc000fffe1ff */
[----:B------:R-:W1:Y:S01]  /*0970*/  LDC.64 R10, c[0x0][0x380] ;  /* 0x0000e000ff0a7b82 */ /* 0x000e620000000a00 */
[----:B0-----:R-:W-:-:S03]  /*0980*/  IMAD.WIDE.U32 R2, R8, 0x4, R2 ;  /* 0x0000000408027825 */ /* 0x001fc600078e0002 */
[----:B------:R-:W-:Y:S02]  /*0990*/  MOV R6, R2 ;  /* 0x0000000200067202 */ /* 0x000fe40000000f00 */
[----:B------:R-:W-:-:S07]  /*09a0*/  MOV R5, R3 ;  /* 0x0000000300057202 */ /* 0x000fce0000000f00 */
.L_x_30:
[----:B-1----:R-:W-:Y:S01]  /*09b0*/  IMAD.WIDE R2, R7, 0x4, R10 ;  /* 0x0000000407027825 */ /* 0x002fe200078e020a */
[----:B------:R-:W-:-:S05]  /*09c0*/  MOV R4, R6 ;  /* 0x0000000600047202 */ /* 0x000fca0000000f00 */
[----:B------:R-:W2:Y:S04]  /*09d0*/  LDG.E R2, desc[UR16][R2.64] ;  /* 0x0000001002027981 */ /* 0x000ea8000c1e1900 */
[----:B------:R0:W2:Y:S01]  /*09e0*/  LDG.E R4, desc[UR16][R4.64] ;  /* 0x0000001004047981 */ /* 0x0000a2000c1e1900 */
[----:B------:R-:W-:Y:S01]  /*09f0*/  UIADD3 UR4, UPT, UPT, UR4, 0x1, URZ ;  /* 0x0000000104047890 */ /* 0x000fe2000fffe0ff */
[----:B------:R-:W-:Y:S02]  /*0a00*/  IADD3 R6, P0, PT, R6, 0x4, RZ ;  /* 0x0000000406067810 */ /* 0x000fe40007f1e0ff */
[----:B------:R-:W-:Y:S01]  /*0a10*/  IADD3 R7, PT, PT, R7, 0x1, RZ ;  /* 0x0000000107077810 */ /* 0x000fe20007ffe0ff */
[----:B------:R-:W-:Y:S01]  /*0a20*/  UISETP.NE.AND UP0, UPT, UR4, URZ, UPT ;  /* 0x000000ff0400728c */ /* 0x000fe2000bf05270 */
[----:B0-----:R-:W-:Y:S01]  /*0a30*/  IADD3.X R5, PT, PT, RZ, R5, RZ, P0, !PT ;  /* 0x00000005ff057210 */ /* 0x001fe200007fe4ff */
[----:B--2--5:R-:W-:-:S07]  /*0a40*/  FFMA R15, R2, R4, R15 ;  /* 0x00000004020f7223 */ /* 0x024fce000000000f */
[----:B------:R-:W-:Y:S05]  /*0a50*/  BRA.U UP0, `(.L_x_30) ;  /* 0xfffffffd00d47547 */ /* 0x000fea000b83ffff */
.L_x_25:
[----:B------:R-:W0:Y:S02]  /*0a60*/  LDC.64 R2, c[0x0][0x398] ;  /* 0x0000e600ff027b82 */ /* 0x000e240000000a00 */
[----:B0-----:R-:W-:-:S05]  /*0a70*/  IMAD.WIDE R2, R0, 0x4, R2 ;  /* 0x0000000400027825 */ /* 0x001fca00078e0202 */
[----:B-----5:R-:W-:Y:S01]  /*0a80*/  STG.E desc[UR16][R2.64], R15 ;  /* 0x0000000f02007986 */ /* 0x020fe2000c101910 */
[----:B------:R-:W-:Y:S05]  /*0a90*/  EXIT ;  /* 0x000000000000794d */ /* 0x000fea0003800000 */
.L_x_31:
        /* <DEDUP_REMOVED lines=14> */
.L_x_41:


//--------------------- .text._Z17fused_relu_0_cudaPKfS0_S0_Pfii --------------------------
	.section	.text._Z17fused_relu_0_cudaPKfS0_S0_Pfii,"ax",@progbits
	.align	128
        .global         _Z17fused_relu_0_cudaPKfS0_S0_Pfii
        .type           _Z17fused_relu_0_cudaPKfS0_S0_Pfii,@function
        .size           _Z17fused_relu_0_cudaPKfS0_S0_Pfii,(.L_x_42 - _Z17fused_relu_0_cudaPKfS0_S0_Pfii)
        .other          _Z17fused_relu_0_cudaPKfS0_S0_Pfii,@"STO_CUDA_ENTRY STV_DEFAULT"
_Z17fused_relu_0_cudaPKfS0_S0_Pfii:
.text._Z17fused_relu_0_cudaPKfS0_S0_Pfii:
        /* <DEDUP_REMOVED lines=32> */
.L_x_34:
        /* <DEDUP_REMOVED lines=57> */
.L_x_33:
        /* <DEDUP_REMOVED lines=35> */
.L_x_35:
        /* <DEDUP_REMOVED lines=23> */
.L_x_36:
        /* <DEDUP_REMOVED lines=8> */
.L_x_37:
        /* <DEDUP_REMOVED lines=11> */
.L_x_32:
[----:B------:R-:W0:Y:S01]  /*0a60*/  LDC.64 R2, c[0x0][0x398] ;  /* 0x0000e600ff027b82 */ /* 0x000e220000000a00 */
[----:B-----5:R-:W-:Y:S01]  /*0a70*/  FMNMX R15, RZ, R15, !PT ;  /* 0x0000000fff0f7209 */ /* 0x020fe20007800000 */
[----:B0-----:R-:W-:-:S05]  /*0a80*/  IMAD.WIDE R2, R0, 0x4, R2 ;  /* 0x0000000400027825 */ /* 0x001fca00078e0202 */
[----:B------:R-:W-:Y:S01]  /*0a90*/  STG.E desc[UR16][R2.64], R15 ;  /* 0x0000000f02007986 */ /* 0x000fe2000c101910 */
[----:B------:R-:W-:Y:S05]  /*0aa0*/  EXIT ;  /* 0x000000000000794d */ /* 0x000fea0003800000 */
.L_x_38:
        /* <DEDUP_REMOVED lines=13> */
.L_x_42:


//--------------------- .nv.shared.reserved.0     --------------------------
	.section	.nv.shared.reserved.0,"aw",@nobits
	.weak		__nv_reservedSMEM_offset_0_alias
	.size		__nv_reservedSMEM_offset_0_alias, 0, 64
	.other		__nv_reservedSMEM_offset_0_alias,@"STO_CUDA_RESERVED_SHARED STV_DEFAULT"
__nv_reservedSMEM_offset_0_alias:
	.zero		0
	.zero		64


//--------------------- .nv.constant0._Z14softmax_2_cudaPfS_i --------------------------
	.section	.nv.constant0._Z14softmax_2_cudaPfS_i,"a",@progbits
	.sectionflags	@""
	.align	4
.nv.constant0._Z14softmax_2_cudaPfS_i:
	.zero		916


//--------------------- .nv.constant0._Z12addmm_1_cudaPKfS0_S0_Pfii --------------------------
	.section	.nv.constant0._Z12addmm_1_cudaPKfS0_S0_Pfii,"a",@progbits
	.sectionflags	@""
	.align	4
.nv.constant0._Z12addmm_1_cudaPKfS0_S0_Pfii:
	.zero		936


//--------------------- .nv.constant0._Z17fused_relu_0_cudaPKfS0_S0_Pfii --------------------------
	.section	.nv.constant0._Z17fused_relu_0_cudaPKfS0_S0_Pfii,"a",@progbits
	.sectionflags	@""
	.align	4
.nv.constant0._Z17fused_relu_0_cudaPKfS0_S0_Pfii:
	.zero		936


//--------------------- SYMBOLS --------------------------

	.type		.nv.reservedSmem.offset0,@object
	.size		.nv.reservedSmem.offset0,0x4
